//
// Generated by NVIDIA NVVM Compiler
//
// Compiler Build ID: CL-36424714
// Cuda compilation tools, release 13.0, V13.0.88
// Based on NVVM 20.0.0
//

.version 9.0
.target sm_100
.address_size 64

	// .globl	_Z23block_visibility_kernelPK6float3PK9BlockInfoPfiif
.extern .func  (.param .b64 func_retval0) malloc
(
	.param .b64 malloc_param_0
)
;
.extern .func free
(
	.param .b64 free_param_0
)
;
.global .align 4 .b8 precalc_xorwow_matrix[102400];
.global .align 4 .b8 precalc_xorwow_offset_matrix[102400];
.global .align 4 .b8 mrg32k3aM1[2304];
.global .align 4 .b8 mrg32k3aM2[2304];
.global .align 4 .b8 mrg32k3aM1SubSeq[2016];
.global .align 4 .b8 mrg32k3aM2SubSeq[2016];
.global .align 4 .b8 mrg32k3aM1Seq[2304];
.global .align 4 .b8 mrg32k3aM2Seq[2304];
.const .align 8 .b8 __cr_lgamma_table[72];

.visible .entry _Z23block_visibility_kernelPK6float3PK9BlockInfoPfiif(
	.param .u64 .ptr .align 1 _Z23block_visibility_kernelPK6float3PK9BlockInfoPfiif_param_0,
	.param .u64 .ptr .align 1 _Z23block_visibility_kernelPK6float3PK9BlockInfoPfiif_param_1,
	.param .u64 .ptr .align 1 _Z23block_visibility_kernelPK6float3PK9BlockInfoPfiif_param_2,
	.param .u32 _Z23block_visibility_kernelPK6float3PK9BlockInfoPfiif_param_3,
	.param .u32 _Z23block_visibility_kernelPK6float3PK9BlockInfoPfiif_param_4,
	.param .f32 _Z23block_visibility_kernelPK6float3PK9BlockInfoPfiif_param_5
)
{
	.reg .pred 	%p<4>;
	.reg .b16 	%rs<2>;
	.reg .b32 	%r<13>;
	.reg .b32 	%f<32>;
	.reg .b64 	%rd<16>;

	ld.param.u64 	%rd3, [_Z23block_visibility_kernelPK6float3PK9BlockInfoPfiif_param_0];
	ld.param.u64 	%rd4, [_Z23block_visibility_kernelPK6float3PK9BlockInfoPfiif_param_1];
	ld.param.u64 	%rd5, [_Z23block_visibility_kernelPK6float3PK9BlockInfoPfiif_param_2];
	ld.param.u32 	%r3, [_Z23block_visibility_kernelPK6float3PK9BlockInfoPfiif_param_3];
	ld.param.u32 	%r2, [_Z23block_visibility_kernelPK6float3PK9BlockInfoPfiif_param_4];
	ld.param.f32 	%f1, [_Z23block_visibility_kernelPK6float3PK9BlockInfoPfiif_param_5];
	cvta.to.global.u64 	%rd1, %rd5;
	mov.u32 	%r4, %ctaid.x;
	mov.u32 	%r5, %ntid.x;
	mov.u32 	%r6, %tid.x;
	mad.lo.s32 	%r1, %r4, %r5, %r6;
	mul.lo.s32 	%r7, %r2, %r3;
	setp.ge.s32 	%p1, %r1, %r7;
	@%p1 bra 	$L__BB0_4;
	cvta.to.global.u64 	%rd6, %rd4;
	rem.s32 	%r8, %r1, %r2;
	mul.wide.s32 	%rd7, %r8, 24;
	add.s64 	%rd8, %rd6, %rd7;
	add.s64 	%rd2, %rd8, 20;
	ld.global.u8 	%rs1, [%rd8+20];
	setp.ne.s16 	%p2, %rs1, 0;
	@%p2 bra 	$L__BB0_3;
	mul.wide.s32 	%rd14, %r1, 4;
	add.s64 	%rd15, %rd1, %rd14;
	mov.b32 	%r12, 0;
	st.global.u32 	[%rd15], %r12;
	bra.uni 	$L__BB0_4;
$L__BB0_3:
	div.s32 	%r9, %r1, %r2;
	cvta.to.global.u64 	%rd9, %rd3;
	mul.wide.s32 	%rd10, %r9, 12;
	add.s64 	%rd11, %rd9, %rd10;
	ld.global.f32 	%f2, [%rd11];
	ld.global.f32 	%f3, [%rd11+4];
	ld.global.f32 	%f4, [%rd11+8];
	ld.global.f32 	%f5, [%rd2+-20];
	ld.global.f32 	%f6, [%rd2+-16];
	ld.global.f32 	%f7, [%rd2+-12];
	ld.global.f32 	%f8, [%rd2+-8];
	sub.f32 	%f9, %f2, %f5;
	sub.f32 	%f10, %f3, %f6;
	sub.f32 	%f11, %f4, %f7;
	mul.f32 	%f12, %f10, %f10;
	fma.rn.f32 	%f13, %f9, %f9, %f12;
	fma.rn.f32 	%f14, %f11, %f11, %f13;
	sqrt.rn.f32 	%f15, %f14;
	neg.f32 	%f16, %f15;
	add.f32 	%f17, %f8, %f8;
	div.rn.f32 	%f18, %f16, %f17;
	fma.rn.f32 	%f19, %f18, 0f3BBB989D, 0f3F000000;
	cvt.sat.f32.f32 	%f20, %f19;
	mov.f32 	%f21, 0f4B400001;
	mov.f32 	%f22, 0f437C0000;
	fma.rm.f32 	%f23, %f20, %f22, %f21;
	add.f32 	%f24, %f23, 0fCB40007F;
	neg.f32 	%f25, %f24;
	fma.rn.f32 	%f26, %f18, 0f3FB8AA3B, %f25;
	fma.rn.f32 	%f27, %f18, 0f32A57060, %f26;
	mov.b32 	%r10, %f23;
	shl.b32 	%r11, %r10, 23;
	mov.b32 	%f28, %r11;
	ex2.approx.ftz.f32 	%f29, %f27;
	mul.f32 	%f30, %f29, %f28;
	setp.gt.f32 	%p3, %f30, %f1;
	selp.f32 	%f31, %f30, 0f00000000, %p3;
	mul.wide.s32 	%rd12, %r1, 4;
	add.s64 	%rd13, %rd1, %rd12;
	st.global.f32 	[%rd13], %f31;
$L__BB0_4:
	ret;

}
	// .globl	_Z22block_selection_kernelPK3RayPK9BlockInfoPiS5_ii
.visible .entry _Z22block_selection_kernelPK3RayPK9BlockInfoPiS5_ii(
	.param .u64 .ptr .align 1 _Z22block_selection_kernelPK3RayPK9BlockInfoPiS5_ii_param_0,
	.param .u64 .ptr .align 1 _Z22block_selection_kernelPK3RayPK9BlockInfoPiS5_ii_param_1,
	.param .u64 .ptr .align 1 _Z22block_selection_kernelPK3RayPK9BlockInfoPiS5_ii_param_2,
	.param .u64 .ptr .align 1 _Z22block_selection_kernelPK3RayPK9BlockInfoPiS5_ii_param_3,
	.param .u32 _Z22block_selection_kernelPK3RayPK9BlockInfoPiS5_ii_param_4,
	.param .u32 _Z22block_selection_kernelPK3RayPK9BlockInfoPiS5_ii_param_5
)
{
	.reg .pred 	%p<14>;
	.reg .b16 	%rs<2>;
	.reg .b32 	%r<21>;
	.reg .b32 	%f<41>;
	.reg .b64 	%rd<18>;

	ld.param.u64 	%rd5, [_Z22block_selection_kernelPK3RayPK9BlockInfoPiS5_ii_param_0];
	ld.param.u64 	%rd6, [_Z22block_selection_kernelPK3RayPK9BlockInfoPiS5_ii_param_1];
	ld.param.u64 	%rd7, [_Z22block_selection_kernelPK3RayPK9BlockInfoPiS5_ii_param_2];
	ld.param.u64 	%rd8, [_Z22block_selection_kernelPK3RayPK9BlockInfoPiS5_ii_param_3];
	ld.param.u32 	%r10, [_Z22block_selection_kernelPK3RayPK9BlockInfoPiS5_ii_param_4];
	ld.param.u32 	%r9, [_Z22block_selection_kernelPK3RayPK9BlockInfoPiS5_ii_param_5];
	mov.u32 	%r11, %ctaid.x;
	mov.u32 	%r12, %ntid.x;
	mov.u32 	%r13, %tid.x;
	mad.lo.s32 	%r1, %r11, %r12, %r13;
	setp.ge.s32 	%p1, %r1, %r10;
	@%p1 bra 	$L__BB1_10;
	cvta.to.global.u64 	%rd9, %rd5;
	mul.wide.s32 	%rd10, %r1, 32;
	add.s64 	%rd1, %rd9, %rd10;
	ld.global.f32 	%f1, [%rd1];
	ld.global.f32 	%f2, [%rd1+12];
	ld.global.f32 	%f3, [%rd1+16];
	ld.global.f32 	%f4, [%rd1+20];
	ld.global.f32 	%f5, [%rd1+24];
	ld.global.f32 	%f6, [%rd1+28];
	setp.lt.s32 	%p2, %r9, 1;
	mov.b32 	%r19, 0;
	@%p2 bra 	$L__BB1_9;
	ld.global.f32 	%f7, [%rd1+4];
	ld.global.f32 	%f8, [%rd1+8];
	mul.f32 	%f14, %f3, %f3;
	fma.rn.f32 	%f15, %f2, %f2, %f14;
	fma.rn.f32 	%f16, %f4, %f4, %f15;
	mul.f32 	%f9, %f16, 0f40800000;
	add.f32 	%f10, %f16, %f16;
	shl.b32 	%r2, %r1, 3;
	cvta.to.global.u64 	%rd2, %rd6;
	cvta.to.global.u64 	%rd3, %rd7;
	mov.b32 	%r17, 0;
	mov.u32 	%r19, %r17;
$L__BB1_3:
	mul.wide.u32 	%rd11, %r17, 24;
	add.s64 	%rd12, %rd2, %rd11;
	add.s64 	%rd4, %rd12, 20;
	ld.global.u8 	%rs1, [%rd12+20];
	setp.eq.s16 	%p3, %rs1, 0;
	@%p3 bra 	$L__BB1_8;
	ld.global.f32 	%f17, [%rd4+-20];
	ld.global.f32 	%f18, [%rd4+-16];
	ld.global.f32 	%f19, [%rd4+-12];
	ld.global.f32 	%f20, [%rd4+-8];
	sub.f32 	%f21, %f1, %f17;
	sub.f32 	%f22, %f7, %f18;
	sub.f32 	%f23, %f8, %f19;
	mul.f32 	%f24, %f3, %f22;
	fma.rn.f32 	%f25, %f2, %f21, %f24;
	fma.rn.f32 	%f26, %f4, %f23, %f25;
	add.f32 	%f11, %f26, %f26;
	mul.f32 	%f27, %f22, %f22;
	fma.rn.f32 	%f28, %f21, %f21, %f27;
	fma.rn.f32 	%f29, %f23, %f23, %f28;
	mul.f32 	%f30, %f20, %f20;
	sub.f32 	%f31, %f29, %f30;
	mul.f32 	%f32, %f11, %f11;
	mul.f32 	%f33, %f9, %f31;
	sub.f32 	%f12, %f32, %f33;
	setp.ltu.f32 	%p4, %f12, 0f00000000;
	@%p4 bra 	$L__BB1_8;
	sqrt.rn.f32 	%f34, %f12;
	neg.f32 	%f35, %f11;
	sub.f32 	%f36, %f35, %f34;
	div.rn.f32 	%f37, %f36, %f10;
	sub.f32 	%f13, %f34, %f11;
	setp.ge.f32 	%p5, %f37, %f5;
	setp.le.f32 	%p6, %f37, %f6;
	and.pred  	%p7, %p5, %p6;
	@%p7 bra 	$L__BB1_7;
	div.rn.f32 	%f39, %f13, %f10;
	setp.ltu.f32 	%p8, %f39, %f5;
	setp.gtu.f32 	%p9, %f39, %f6;
	or.pred  	%p10, %p8, %p9;
	@%p10 bra 	$L__BB1_8;
$L__BB1_7:
	add.s32 	%r16, %r2, %r19;
	mul.wide.s32 	%rd13, %r16, 4;
	add.s64 	%rd14, %rd3, %rd13;
	st.global.u32 	[%rd14], %r17;
	add.s32 	%r19, %r19, 1;
$L__BB1_8:
	add.s32 	%r17, %r17, 1;
	setp.lt.s32 	%p11, %r17, %r9;
	setp.lt.s32 	%p12, %r19, 8;
	and.pred  	%p13, %p11, %p12;
	@%p13 bra 	$L__BB1_3;
$L__BB1_9:
	cvta.to.global.u64 	%rd15, %rd8;
	mul.wide.s32 	%rd16, %r1, 4;
	add.s64 	%rd17, %rd15, %rd16;
	st.global.u32 	[%rd17], %r19;
$L__BB1_10:
	ret;

}
	// .globl	_Z19ray_sampling_kernelPK3RayPKiS3_PK9BlockInfoP11SamplePointPiiiP17curandStateXORWOW
.visible .entry _Z19ray_sampling_kernelPK3RayPKiS3_PK9BlockInfoP11SamplePointPiiiP17curandStateXORWOW(
	.param .u64 .ptr .align 1 _Z19ray_sampling_kernelPK3RayPKiS3_PK9BlockInfoP11SamplePointPiiiP17curandStateXORWOW_param_0,
	.param .u64 .ptr .align 1 _Z19ray_sampling_kernelPK3RayPKiS3_PK9BlockInfoP11SamplePointPiiiP17curandStateXORWOW_param_1,
	.param .u64 .ptr .align 1 _Z19ray_sampling_kernelPK3RayPKiS3_PK9BlockInfoP11SamplePointPiiiP17curandStateXORWOW_param_2,
	.param .u64 .ptr .align 1 _Z19ray_sampling_kernelPK3RayPKiS3_PK9BlockInfoP11SamplePointPiiiP17curandStateXORWOW_param_3,
	.param .u64 .ptr .align 1 _Z19ray_sampling_kernelPK3RayPKiS3_PK9BlockInfoP11SamplePointPiiiP17curandStateXORWOW_param_4,
	.param .u64 .ptr .align 1 _Z19ray_sampling_kernelPK3RayPKiS3_PK9BlockInfoP11SamplePointPiiiP17curandStateXORWOW_param_5,
	.param .u32 _Z19ray_sampling_kernelPK3RayPKiS3_PK9BlockInfoP11SamplePointPiiiP17curandStateXORWOW_param_6,
	.param .u32 _Z19ray_sampling_kernelPK3RayPKiS3_PK9BlockInfoP11SamplePointPiiiP17curandStateXORWOW_param_7,
	.param .u64 .ptr .align 1 _Z19ray_sampling_kernelPK3RayPKiS3_PK9BlockInfoP11SamplePointPiiiP17curandStateXORWOW_param_8
)
{
	.reg .pred 	%p<11>;
	.reg .b32 	%r<86>;
	.reg .b32 	%f<28>;
	.reg .b64 	%rd<30>;
	.reg .b64 	%fd<2>;

	ld.param.u64 	%rd7, [_Z19ray_sampling_kernelPK3RayPKiS3_PK9BlockInfoP11SamplePointPiiiP17curandStateXORWOW_param_0];
	ld.param.u64 	%rd8, [_Z19ray_sampling_kernelPK3RayPKiS3_PK9BlockInfoP11SamplePointPiiiP17curandStateXORWOW_param_1];
	ld.param.u64 	%rd9, [_Z19ray_sampling_kernelPK3RayPKiS3_PK9BlockInfoP11SamplePointPiiiP17curandStateXORWOW_param_2];
	ld.param.u64 	%rd10, [_Z19ray_sampling_kernelPK3RayPKiS3_PK9BlockInfoP11SamplePointPiiiP17curandStateXORWOW_param_3];
	ld.param.u64 	%rd11, [_Z19ray_sampling_kernelPK3RayPKiS3_PK9BlockInfoP11SamplePointPiiiP17curandStateXORWOW_param_4];
	ld.param.u32 	%r41, [_Z19ray_sampling_kernelPK3RayPKiS3_PK9BlockInfoP11SamplePointPiiiP17curandStateXORWOW_param_6];
	ld.param.u32 	%r40, [_Z19ray_sampling_kernelPK3RayPKiS3_PK9BlockInfoP11SamplePointPiiiP17curandStateXORWOW_param_7];
	ld.param.u64 	%rd13, [_Z19ray_sampling_kernelPK3RayPKiS3_PK9BlockInfoP11SamplePointPiiiP17curandStateXORWOW_param_8];
	mov.u32 	%r42, %ctaid.x;
	mov.u32 	%r43, %ntid.x;
	mov.u32 	%r44, %tid.x;
	mad.lo.s32 	%r1, %r42, %r43, %r44;
	setp.ge.s32 	%p1, %r1, %r41;
	@%p1 bra 	$L__BB2_10;
	cvta.to.global.u64 	%rd14, %rd9;
	cvta.to.global.u64 	%rd15, %rd13;
	cvta.to.global.u64 	%rd16, %rd7;
	mul.wide.s32 	%rd17, %r1, 32;
	add.s64 	%rd1, %rd16, %rd17;
	ld.global.f32 	%f1, [%rd1+12];
	ld.global.f32 	%f2, [%rd1+16];
	ld.global.f32 	%f3, [%rd1+20];
	ld.global.f32 	%f4, [%rd1+24];
	mul.wide.s32 	%rd18, %r1, 48;
	add.s64 	%rd2, %rd15, %rd18;
	ld.global.v2.u32 	{%r77, %r80}, [%rd2];
	ld.global.v2.u32 	{%r75, %r74}, [%rd2+8];
	ld.global.v2.u32 	{%r73, %r72}, [%rd2+16];
	ld.global.v2.u32 	{%r8, %r9}, [%rd2+24];
	ld.global.f32 	%f5, [%rd2+32];
	ld.global.f64 	%fd1, [%rd2+40];
	mul.wide.s32 	%rd19, %r1, 4;
	add.s64 	%rd3, %rd14, %rd19;
	ld.global.u32 	%r46, [%rd3];
	setp.lt.s32 	%p2, %r46, 1;
	mov.b32 	%r78, 0;
	@%p2 bra 	$L__BB2_9;
	ld.global.f32 	%f6, [%rd1];
	ld.global.f32 	%f7, [%rd1+4];
	ld.global.f32 	%f8, [%rd1+8];
	ld.global.f32 	%f9, [%rd1+28];
	setp.lt.s32 	%p3, %r40, 1;
	@%p3 bra 	$L__BB2_9;
	cvta.to.global.u64 	%rd4, %rd8;
	cvta.to.global.u64 	%rd5, %rd10;
	cvta.to.global.u64 	%rd6, %rd11;
	sub.f32 	%f10, %f9, %f4;
	mov.b32 	%r62, 0;
	shl.b32 	%r50, %r1, 3;
	mov.u32 	%r78, %r62;
	mov.u32 	%r76, %r80;
$L__BB2_4:
	add.s32 	%r51, %r50, %r62;
	mul.wide.s32 	%rd20, %r51, 4;
	add.s64 	%rd21, %rd4, %rd20;
	ld.global.u32 	%r18, [%rd21];
	mul.wide.s32 	%rd22, %r18, 24;
	add.s64 	%rd23, %rd5, %rd22;
	ld.global.f32 	%f11, [%rd23];
	ld.global.f32 	%f12, [%rd23+4];
	ld.global.f32 	%f13, [%rd23+8];
	ld.global.f32 	%f14, [%rd23+12];
	mov.b32 	%r70, 0;
$L__BB2_5:
	mov.u32 	%r80, %r75;
	mov.u32 	%r75, %r74;
	mov.u32 	%r74, %r73;
	mov.u32 	%r73, %r72;
	shr.u32 	%r52, %r76, 2;
	xor.b32  	%r53, %r52, %r76;
	shl.b32 	%r54, %r73, 4;
	shl.b32 	%r55, %r53, 1;
	xor.b32  	%r56, %r55, %r54;
	xor.b32  	%r57, %r56, %r53;
	xor.b32  	%r72, %r57, %r73;
	add.s32 	%r77, %r77, 362437;
	add.s32 	%r58, %r72, %r77;
	cvt.rn.f32.u32 	%f19, %r58;
	fma.rn.f32 	%f20, %f19, 0f2F800000, 0f2F000000;
	fma.rn.f32 	%f15, %f10, %f20, %f4;
	fma.rn.f32 	%f16, %f1, %f15, %f6;
	fma.rn.f32 	%f17, %f2, %f15, %f7;
	fma.rn.f32 	%f18, %f3, %f15, %f8;
	sub.f32 	%f21, %f16, %f11;
	sub.f32 	%f22, %f17, %f12;
	sub.f32 	%f23, %f18, %f13;
	mul.f32 	%f24, %f22, %f22;
	fma.rn.f32 	%f25, %f21, %f21, %f24;
	fma.rn.f32 	%f26, %f23, %f23, %f25;
	sqrt.rn.f32 	%f27, %f26;
	setp.gtu.f32 	%p4, %f27, %f14;
	@%p4 bra 	$L__BB2_7;
	shl.b32 	%r59, %r1, 7;
	add.s32 	%r60, %r59, %r78;
	mul.wide.s32 	%rd24, %r60, 32;
	add.s64 	%rd25, %rd6, %rd24;
	st.global.f32 	[%rd25], %f16;
	st.global.f32 	[%rd25+4], %f17;
	st.global.f32 	[%rd25+8], %f18;
	st.global.f32 	[%rd25+12], %f1;
	st.global.f32 	[%rd25+16], %f2;
	st.global.f32 	[%rd25+20], %f3;
	st.global.f32 	[%rd25+24], %f15;
	st.global.u32 	[%rd25+28], %r18;
	add.s32 	%r78, %r78, 1;
$L__BB2_7:
	add.s32 	%r70, %r70, 1;
	setp.lt.s32 	%p5, %r70, %r40;
	setp.lt.s32 	%p6, %r78, 128;
	and.pred  	%p7, %p5, %p6;
	mov.u32 	%r76, %r80;
	@%p7 bra 	$L__BB2_5;
	add.s32 	%r62, %r62, 1;
	ld.global.u32 	%r61, [%rd3];
	setp.lt.s32 	%p9, %r62, %r61;
	and.pred  	%p10, %p9, %p6;
	mov.u32 	%r76, %r80;
	@%p10 bra 	$L__BB2_4;
$L__BB2_9:
	ld.param.u64 	%rd29, [_Z19ray_sampling_kernelPK3RayPKiS3_PK9BlockInfoP11SamplePointPiiiP17curandStateXORWOW_param_5];
	cvta.to.global.u64 	%rd26, %rd29;
	mul.wide.s32 	%rd27, %r1, 4;
	add.s64 	%rd28, %rd26, %rd27;
	st.global.u32 	[%rd28], %r78;
	st.global.v2.u32 	[%rd2], {%r77, %r80};
	st.global.v2.u32 	[%rd2+8], {%r75, %r74};
	st.global.v2.u32 	[%rd2+16], {%r73, %r72};
	st.global.v2.u32 	[%rd2+24], {%r8, %r9};
	st.global.f32 	[%rd2+32], %f5;
	st.global.f64 	[%rd2+40], %fd1;
$L__BB2_10:
	ret;

}
	// .globl	_Z34block_interpolation_weights_kernelPK6float3PKiPK9BlockInfoPfif
.visible .entry _Z34block_interpolation_weights_kernelPK6float3PKiPK9BlockInfoPfif(
	.param .u64 .ptr .align 1 _Z34block_interpolation_weights_kernelPK6float3PKiPK9BlockInfoPfif_param_0,
	.param .u64 .ptr .align 1 _Z34block_interpolation_weights_kernelPK6float3PKiPK9BlockInfoPfif_param_1,
	.param .u64 .ptr .align 1 _Z34block_interpolation_weights_kernelPK6float3PKiPK9BlockInfoPfif_param_2,
	.param .u64 .ptr .align 1 _Z34block_interpolation_weights_kernelPK6float3PKiPK9BlockInfoPfif_param_3,
	.param .u32 _Z34block_interpolation_weights_kernelPK6float3PKiPK9BlockInfoPfif_param_4,
	.param .f32 _Z34block_interpolation_weights_kernelPK6float3PKiPK9BlockInfoPfif_param_5
)
{
	.reg .pred 	%p<3>;
	.reg .b32 	%r<9>;
	.reg .b32 	%f<36>;
	.reg .b64 	%rd<17>;

	ld.param.u64 	%rd1, [_Z34block_interpolation_weights_kernelPK6float3PKiPK9BlockInfoPfif_param_0];
	ld.param.u64 	%rd2, [_Z34block_interpolation_weights_kernelPK6float3PKiPK9BlockInfoPfif_param_1];
	ld.param.u64 	%rd3, [_Z34block_interpolation_weights_kernelPK6float3PKiPK9BlockInfoPfif_param_2];
	ld.param.u64 	%rd4, [_Z34block_interpolation_weights_kernelPK6float3PKiPK9BlockInfoPfif_param_3];
	ld.param.u32 	%r2, [_Z34block_interpolation_weights_kernelPK6float3PKiPK9BlockInfoPfif_param_4];
	ld.param.f32 	%f6, [_Z34block_interpolation_weights_kernelPK6float3PKiPK9BlockInfoPfif_param_5];
	mov.u32 	%r3, %ctaid.x;
	mov.u32 	%r4, %ntid.x;
	mov.u32 	%r5, %tid.x;
	mad.lo.s32 	%r1, %r3, %r4, %r5;
	setp.ge.s32 	%p1, %r1, %r2;
	@%p1 bra 	$L__BB3_4;
	cvta.to.global.u64 	%rd5, %rd1;
	cvta.to.global.u64 	%rd6, %rd2;
	cvta.to.global.u64 	%rd7, %rd3;
	mul.wide.s32 	%rd8, %r1, 12;
	add.s64 	%rd9, %rd5, %rd8;
	ld.global.f32 	%f8, [%rd9];
	ld.global.f32 	%f9, [%rd9+4];
	ld.global.f32 	%f10, [%rd9+8];
	mul.wide.s32 	%rd10, %r1, 4;
	add.s64 	%rd11, %rd6, %rd10;
	ld.global.u32 	%r6, [%rd11];
	mul.wide.s32 	%rd12, %r6, 24;
	add.s64 	%rd13, %rd7, %rd12;
	ld.global.f32 	%f11, [%rd13];
	ld.global.f32 	%f12, [%rd13+4];
	ld.global.f32 	%f13, [%rd13+8];
	ld.global.f32 	%f1, [%rd13+12];
	sub.f32 	%f14, %f8, %f11;
	sub.f32 	%f15, %f9, %f12;
	sub.f32 	%f16, %f10, %f13;
	mul.f32 	%f17, %f15, %f15;
	fma.rn.f32 	%f18, %f14, %f14, %f17;
	fma.rn.f32 	%f19, %f16, %f16, %f18;
	sqrt.rn.f32 	%f2, %f19;
	div.rn.f32 	%f3, %f1, %f6;
	setp.leu.f32 	%p2, %f2, %f3;
	mov.f32 	%f35, 0f3F800000;
	@%p2 bra 	$L__BB3_3;
	sub.f32 	%f20, %f2, %f3;
	neg.f32 	%f21, %f20;
	div.rn.f32 	%f22, %f21, %f1;
	fma.rn.f32 	%f23, %f22, 0f3BBB989D, 0f3F000000;
	cvt.sat.f32.f32 	%f24, %f23;
	mov.f32 	%f25, 0f4B400001;
	mov.f32 	%f26, 0f437C0000;
	fma.rm.f32 	%f27, %f24, %f26, %f25;
	add.f32 	%f28, %f27, 0fCB40007F;
	neg.f32 	%f29, %f28;
	fma.rn.f32 	%f30, %f22, 0f3FB8AA3B, %f29;
	fma.rn.f32 	%f31, %f22, 0f32A57060, %f30;
	mov.b32 	%r7, %f27;
	shl.b32 	%r8, %r7, 23;
	mov.b32 	%f32, %r8;
	ex2.approx.ftz.f32 	%f33, %f31;
	mul.f32 	%f35, %f33, %f32;
$L__BB3_3:
	max.f32 	%f34, %f35, 0f3C23D70A;
	cvta.to.global.u64 	%rd14, %rd4;
	add.s64 	%rd16, %rd14, %rd10;
	st.global.f32 	[%rd16], %f34;
$L__BB3_4:
	ret;

}
	// .globl	_Z29block_volume_rendering_kernelPK11SamplePointPKfPK6float3S3_PKiPS4_PfSA_if
.visible .entry _Z29block_volume_rendering_kernelPK11SamplePointPKfPK6float3S3_PKiPS4_PfSA_if(
	.param .u64 .ptr .align 1 _Z29block_volume_rendering_kernelPK11SamplePointPKfPK6float3S3_PKiPS4_PfSA_if_param_0,
	.param .u64 .ptr .align 1 _Z29block_volume_rendering_kernelPK11SamplePointPKfPK6float3S3_PKiPS4_PfSA_if_param_1,
	.param .u64 .ptr .align 1 _Z29block_volume_rendering_kernelPK11SamplePointPKfPK6float3S3_PKiPS4_PfSA_if_param_2,
	.param .u64 .ptr .align 1 _Z29block_volume_rendering_kernelPK11SamplePointPKfPK6float3S3_PKiPS4_PfSA_if_param_3,
	.param .u64 .ptr .align 1 _Z29block_volume_rendering_kernelPK11SamplePointPKfPK6float3S3_PKiPS4_PfSA_if_param_4,
	.param .u64 .ptr .align 1 _Z29block_volume_rendering_kernelPK11SamplePointPKfPK6float3S3_PKiPS4_PfSA_if_param_5,
	.param .u64 .ptr .align 1 _Z29block_volume_rendering_kernelPK11SamplePointPKfPK6float3S3_PKiPS4_PfSA_if_param_6,
	.param .u64 .ptr .align 1 _Z29block_volume_rendering_kernelPK11SamplePointPKfPK6float3S3_PKiPS4_PfSA_if_param_7,
	.param .u32 _Z29block_volume_rendering_kernelPK11SamplePointPKfPK6float3S3_PKiPS4_PfSA_if_param_8,
	.param .f32 _Z29block_volume_rendering_kernelPK11SamplePointPKfPK6float3S3_PKiPS4_PfSA_if_param_9
)
{
	.reg .pred 	%p<8>;
	.reg .b32 	%r<17>;
	.reg .b32 	%f<65>;
	.reg .b64 	%rd<38>;

	ld.param.u64 	%rd8, [_Z29block_volume_rendering_kernelPK11SamplePointPKfPK6float3S3_PKiPS4_PfSA_if_param_0];
	ld.param.u64 	%rd10, [_Z29block_volume_rendering_kernelPK11SamplePointPKfPK6float3S3_PKiPS4_PfSA_if_param_2];
	ld.param.u64 	%rd11, [_Z29block_volume_rendering_kernelPK11SamplePointPKfPK6float3S3_PKiPS4_PfSA_if_param_3];
	ld.param.u64 	%rd12, [_Z29block_volume_rendering_kernelPK11SamplePointPKfPK6float3S3_PKiPS4_PfSA_if_param_4];
	ld.param.u64 	%rd13, [_Z29block_volume_rendering_kernelPK11SamplePointPKfPK6float3S3_PKiPS4_PfSA_if_param_5];
	ld.param.u64 	%rd14, [_Z29block_volume_rendering_kernelPK11SamplePointPKfPK6float3S3_PKiPS4_PfSA_if_param_6];
	ld.param.u64 	%rd15, [_Z29block_volume_rendering_kernelPK11SamplePointPKfPK6float3S3_PKiPS4_PfSA_if_param_7];
	ld.param.u32 	%r5, [_Z29block_volume_rendering_kernelPK11SamplePointPKfPK6float3S3_PKiPS4_PfSA_if_param_8];
	cvta.to.global.u64 	%rd1, %rd15;
	cvta.to.global.u64 	%rd2, %rd14;
	cvta.to.global.u64 	%rd3, %rd13;
	mov.u32 	%r6, %ctaid.x;
	mov.u32 	%r7, %ntid.x;
	mov.u32 	%r8, %tid.x;
	mad.lo.s32 	%r1, %r6, %r7, %r8;
	setp.ge.s32 	%p1, %r1, %r5;
	@%p1 bra 	$L__BB4_8;
	cvta.to.global.u64 	%rd16, %rd12;
	mul.wide.s32 	%rd17, %r1, 4;
	add.s64 	%rd18, %rd16, %rd17;
	ld.global.u32 	%r2, [%rd18];
	setp.eq.s32 	%p2, %r2, 0;
	@%p2 bra 	$L__BB4_9;
	setp.lt.s32 	%p3, %r2, 1;
	mov.f32 	%f60, 0f00000000;
	mov.f32 	%f61, %f60;
	mov.f32 	%f62, %f60;
	mov.f32 	%f63, %f60;
	mov.f32 	%f64, %f60;
	@%p3 bra 	$L__BB4_7;
	cvta.to.global.u64 	%rd4, %rd11;
	cvta.to.global.u64 	%rd5, %rd10;
	cvta.to.global.u64 	%rd6, %rd8;
	mov.f32 	%f64, 0f00000000;
	mov.f32 	%f53, 0f3F800000;
	mov.b32 	%r16, 0;
	shl.b32 	%r10, %r1, 7;
	add.s32 	%r12, %r2, -1;
	mov.f32 	%f63, %f64;
	mov.f32 	%f62, %f64;
	mov.f32 	%f61, %f64;
	mov.f32 	%f60, %f64;
$L__BB4_4:
	ld.param.u64 	%rd37, [_Z29block_volume_rendering_kernelPK11SamplePointPKfPK6float3S3_PKiPS4_PfSA_if_param_1];
	add.s32 	%r11, %r16, %r10;
	cvta.to.global.u64 	%rd19, %rd37;
	mul.wide.s32 	%rd20, %r11, 4;
	add.s64 	%rd21, %rd19, %rd20;
	ld.global.f32 	%f7, [%rd21];
	add.s64 	%rd22, %rd4, %rd20;
	ld.global.f32 	%f8, [%rd22];
	mul.wide.s32 	%rd23, %r11, 12;
	add.s64 	%rd24, %rd5, %rd23;
	ld.global.f32 	%f9, [%rd24];
	ld.global.f32 	%f10, [%rd24+4];
	ld.global.f32 	%f11, [%rd24+8];
	mul.wide.s32 	%rd25, %r11, 32;
	add.s64 	%rd26, %rd6, %rd25;
	add.s64 	%rd7, %rd26, 24;
	ld.global.f32 	%f12, [%rd26+24];
	setp.ge.s32 	%p4, %r16, %r12;
	mov.f32 	%f59, 0f3C23D70A;
	@%p4 bra 	$L__BB4_6;
	ld.global.f32 	%f31, [%rd7+32];
	sub.f32 	%f59, %f31, %f12;
$L__BB4_6:
	ld.param.f32 	%f52, [_Z29block_volume_rendering_kernelPK11SamplePointPKfPK6float3S3_PKiPS4_PfSA_if_param_9];
	neg.f32 	%f32, %f8;
	mul.f32 	%f33, %f7, %f32;
	mul.f32 	%f34, %f52, %f33;
	mul.f32 	%f35, %f34, %f59;
	fma.rn.f32 	%f36, %f35, 0f3BBB989D, 0f3F000000;
	cvt.sat.f32.f32 	%f37, %f36;
	mov.f32 	%f38, 0f4B400001;
	mov.f32 	%f39, 0f437C0000;
	fma.rm.f32 	%f40, %f37, %f39, %f38;
	add.f32 	%f41, %f40, 0fCB40007F;
	neg.f32 	%f42, %f41;
	fma.rn.f32 	%f43, %f35, 0f3FB8AA3B, %f42;
	fma.rn.f32 	%f44, %f35, 0f32A57060, %f43;
	mov.b32 	%r13, %f40;
	shl.b32 	%r14, %r13, 23;
	mov.b32 	%f45, %r14;
	ex2.approx.ftz.f32 	%f46, %f44;
	mul.f32 	%f47, %f46, %f45;
	mov.f32 	%f48, 0f3F800000;
	sub.f32 	%f49, %f48, %f47;
	mul.f32 	%f50, %f53, %f49;
	fma.rn.f32 	%f60, %f9, %f50, %f60;
	fma.rn.f32 	%f61, %f10, %f50, %f61;
	fma.rn.f32 	%f62, %f11, %f50, %f62;
	fma.rn.f32 	%f64, %f12, %f50, %f64;
	add.f32 	%f63, %f63, %f50;
	sub.f32 	%f51, %f48, %f49;
	mul.f32 	%f53, %f53, %f51;
	setp.geu.f32 	%p5, %f53, 0f3A83126F;
	add.s32 	%r16, %r16, 1;
	setp.lt.s32 	%p6, %r16, %r2;
	and.pred  	%p7, %p5, %p6;
	@%p7 bra 	$L__BB4_4;
$L__BB4_7:
	mul.wide.s32 	%rd27, %r1, 12;
	add.s64 	%rd28, %rd3, %rd27;
	st.global.f32 	[%rd28], %f60;
	st.global.f32 	[%rd28+4], %f61;
	st.global.f32 	[%rd28+8], %f62;
	mul.wide.s32 	%rd29, %r1, 4;
	add.s64 	%rd30, %rd2, %rd29;
	st.global.f32 	[%rd30], %f64;
	add.s64 	%rd31, %rd1, %rd29;
	st.global.f32 	[%rd31], %f63;
$L__BB4_8:
	ret;
$L__BB4_9:
	mul.wide.s32 	%rd32, %r1, 12;
	add.s64 	%rd33, %rd3, %rd32;
	mov.b32 	%r15, 0;
	st.global.u32 	[%rd33], %r15;
	st.global.u32 	[%rd33+4], %r15;
	st.global.u32 	[%rd33+8], %r15;
	add.s64 	%rd35, %rd2, %rd17;
	st.global.u32 	[%rd35], %r15;
	add.s64 	%rd36, %rd1, %rd17;
	st.global.u32 	[%rd36], %r15;
	bra.uni 	$L__BB4_8;

}
	// .globl	_Z27appearance_embedding_kernelPKiS0_PKfPfiii
.visible .entry _Z27appearance_embedding_kernelPKiS0_PKfPfiii(
	.param .u64 .ptr .align 1 _Z27appearance_embedding_kernelPKiS0_PKfPfiii_param_0,
	.param .u64 .ptr .align 1 _Z27appearance_embedding_kernelPKiS0_PKfPfiii_param_1,
	.param .u64 .ptr .align 1 _Z27appearance_embedding_kernelPKiS0_PKfPfiii_param_2,
	.param .u64 .ptr .align 1 _Z27appearance_embedding_kernelPKiS0_PKfPfiii_param_3,
	.param .u32 _Z27appearance_embedding_kernelPKiS0_PKfPfiii_param_4,
	.param .u32 _Z27appearance_embedding_kernelPKiS0_PKfPfiii_param_5,
	.param .u32 _Z27appearance_embedding_kernelPKiS0_PKfPfiii_param_6
)
{
	.reg .pred 	%p<11>;
	.reg .b32 	%r<47>;
	.reg .b32 	%f<30>;
	.reg .b64 	%rd<43>;

	ld.param.u64 	%rd10, [_Z27appearance_embedding_kernelPKiS0_PKfPfiii_param_0];
	ld.param.u64 	%rd11, [_Z27appearance_embedding_kernelPKiS0_PKfPfiii_param_2];
	ld.param.u64 	%rd12, [_Z27appearance_embedding_kernelPKiS0_PKfPfiii_param_3];
	ld.param.u32 	%r27, [_Z27appearance_embedding_kernelPKiS0_PKfPfiii_param_4];
	ld.param.u32 	%r25, [_Z27appearance_embedding_kernelPKiS0_PKfPfiii_param_5];
	ld.param.u32 	%r26, [_Z27appearance_embedding_kernelPKiS0_PKfPfiii_param_6];
	cvta.to.global.u64 	%rd1, %rd12;
	cvta.to.global.u64 	%rd2, %rd11;
	mov.u32 	%r28, %ctaid.x;
	mov.u32 	%r29, %ntid.x;
	mov.u32 	%r30, %tid.x;
	mad.lo.s32 	%r1, %r28, %r29, %r30;
	setp.ge.s32 	%p1, %r1, %r27;
	@%p1 bra 	$L__BB5_14;
	cvta.to.global.u64 	%rd13, %rd10;
	mul.wide.s32 	%rd14, %r1, 4;
	add.s64 	%rd15, %rd13, %rd14;
	ld.global.u32 	%r31, [%rd15];
	add.s32 	%r32, %r26, -1;
	min.s32 	%r2, %r31, %r32;
	setp.lt.s32 	%p2, %r25, 1;
	@%p2 bra 	$L__BB5_14;
	max.s32 	%r34, %r2, 0;
	mul.lo.s32 	%r3, %r34, %r25;
	mul.lo.s32 	%r4, %r25, %r1;
	and.b32  	%r5, %r25, 15;
	setp.lt.u32 	%p3, %r25, 16;
	mov.b32 	%r43, 0;
	@%p3 bra 	$L__BB5_5;
	and.b32  	%r43, %r25, 2147483632;
	neg.s32 	%r41, %r43;
	mul.wide.u32 	%rd16, %r3, 4;
	add.s64 	%rd17, %rd16, %rd2;
	add.s64 	%rd41, %rd17, 32;
	add.s64 	%rd4, %rd1, 32;
	mov.u32 	%r40, %r4;
$L__BB5_4:
	.pragma "nounroll";
	mul.wide.s32 	%rd18, %r40, 4;
	add.s64 	%rd19, %rd4, %rd18;
	ld.global.f32 	%f1, [%rd41+-32];
	st.global.f32 	[%rd19+-32], %f1;
	ld.global.f32 	%f2, [%rd41+-28];
	st.global.f32 	[%rd19+-28], %f2;
	ld.global.f32 	%f3, [%rd41+-24];
	st.global.f32 	[%rd19+-24], %f3;
	ld.global.f32 	%f4, [%rd41+-20];
	st.global.f32 	[%rd19+-20], %f4;
	ld.global.f32 	%f5, [%rd41+-16];
	st.global.f32 	[%rd19+-16], %f5;
	ld.global.f32 	%f6, [%rd41+-12];
	st.global.f32 	[%rd19+-12], %f6;
	ld.global.f32 	%f7, [%rd41+-8];
	st.global.f32 	[%rd19+-8], %f7;
	ld.global.f32 	%f8, [%rd41+-4];
	st.global.f32 	[%rd19+-4], %f8;
	ld.global.f32 	%f9, [%rd41];
	st.global.f32 	[%rd19], %f9;
	ld.global.f32 	%f10, [%rd41+4];
	st.global.f32 	[%rd19+4], %f10;
	ld.global.f32 	%f11, [%rd41+8];
	st.global.f32 	[%rd19+8], %f11;
	ld.global.f32 	%f12, [%rd41+12];
	st.global.f32 	[%rd19+12], %f12;
	ld.global.f32 	%f13, [%rd41+16];
	st.global.f32 	[%rd19+16], %f13;
	ld.global.f32 	%f14, [%rd41+20];
	st.global.f32 	[%rd19+20], %f14;
	ld.global.f32 	%f15, [%rd41+24];
	st.global.f32 	[%rd19+24], %f15;
	ld.global.f32 	%f16, [%rd41+28];
	st.global.f32 	[%rd19+28], %f16;
	add.s32 	%r41, %r41, 16;
	add.s64 	%rd41, %rd41, 64;
	add.s32 	%r40, %r40, 16;
	setp.ne.s32 	%p4, %r41, 0;
	@%p4 bra 	$L__BB5_4;
$L__BB5_5:
	setp.eq.s32 	%p5, %r5, 0;
	@%p5 bra 	$L__BB5_14;
	and.b32  	%r13, %r25, 7;
	setp.lt.u32 	%p6, %r5, 8;
	@%p6 bra 	$L__BB5_8;
	add.s32 	%r35, %r43, %r3;
	mul.wide.u32 	%rd20, %r35, 4;
	add.s64 	%rd21, %rd2, %rd20;
	ld.global.f32 	%f17, [%rd21];
	add.s32 	%r36, %r43, %r4;
	mul.wide.s32 	%rd22, %r36, 4;
	add.s64 	%rd23, %rd1, %rd22;
	st.global.f32 	[%rd23], %f17;
	cvt.u64.u32 	%rd24, %r3;
	cvt.u64.u32 	%rd25, %r43;
	add.s64 	%rd26, %rd25, %rd24;
	shl.b64 	%rd27, %rd26, 2;
	add.s64 	%rd28, %rd2, %rd27;
	ld.global.f32 	%f18, [%rd28+4];
	st.global.f32 	[%rd23+4], %f18;
	ld.global.f32 	%f19, [%rd28+8];
	st.global.f32 	[%rd23+8], %f19;
	ld.global.f32 	%f20, [%rd28+12];
	st.global.f32 	[%rd23+12], %f20;
	ld.global.f32 	%f21, [%rd28+16];
	st.global.f32 	[%rd23+16], %f21;
	ld.global.f32 	%f22, [%rd28+20];
	st.global.f32 	[%rd23+20], %f22;
	ld.global.f32 	%f23, [%rd28+24];
	st.global.f32 	[%rd23+24], %f23;
	ld.global.f32 	%f24, [%rd28+28];
	st.global.f32 	[%rd23+28], %f24;
	add.s32 	%r43, %r43, 8;
$L__BB5_8:
	setp.eq.s32 	%p7, %r13, 0;
	@%p7 bra 	$L__BB5_14;
	and.b32  	%r16, %r25, 3;
	setp.lt.u32 	%p8, %r13, 4;
	@%p8 bra 	$L__BB5_11;
	add.s32 	%r37, %r43, %r3;
	mul.wide.u32 	%rd29, %r37, 4;
	add.s64 	%rd30, %rd2, %rd29;
	ld.global.f32 	%f25, [%rd30];
	add.s32 	%r38, %r43, %r4;
	mul.wide.s32 	%rd31, %r38, 4;
	add.s64 	%rd32, %rd1, %rd31;
	st.global.f32 	[%rd32], %f25;
	cvt.u64.u32 	%rd33, %r3;
	cvt.u64.u32 	%rd34, %r43;
	add.s64 	%rd35, %rd34, %rd33;
	shl.b64 	%rd36, %rd35, 2;
	add.s64 	%rd37, %rd2, %rd36;
	ld.global.f32 	%f26, [%rd37+4];
	st.global.f32 	[%rd32+4], %f26;
	ld.global.f32 	%f27, [%rd37+8];
	st.global.f32 	[%rd32+8], %f27;
	ld.global.f32 	%f28, [%rd37+12];
	st.global.f32 	[%rd32+12], %f28;
	add.s32 	%r43, %r43, 4;
$L__BB5_11:
	setp.eq.s32 	%p9, %r16, 0;
	@%p9 bra 	$L__BB5_14;
	add.s32 	%r46, %r43, %r4;
	add.s32 	%r39, %r43, %r3;
	mul.wide.u32 	%rd38, %r39, 4;
	add.s64 	%rd42, %rd2, %rd38;
	neg.s32 	%r45, %r16;
$L__BB5_13:
	.pragma "nounroll";
	mul.wide.s32 	%rd39, %r46, 4;
	add.s64 	%rd40, %rd1, %rd39;
	ld.global.f32 	%f29, [%rd42];
	st.global.f32 	[%rd40], %f29;
	add.s32 	%r46, %r46, 1;
	add.s64 	%rd42, %rd42, 4;
	add.s32 	%r45, %r45, 1;
	setp.ne.s32 	%p10, %r45, 0;
	@%p10 bra 	$L__BB5_13;
$L__BB5_14:
	ret;

}
	// .globl	_Z21block_gradient_kernelPK6float3PKfPK11SamplePointS3_S1_S3_PKiPfPS_if
.visible .entry _Z21block_gradient_kernelPK6float3PKfPK11SamplePointS3_S1_S3_PKiPfPS_if(
	.param .u64 .ptr .align 1 _Z21block_gradient_kernelPK6float3PKfPK11SamplePointS3_S1_S3_PKiPfPS_if_param_0,
	.param .u64 .ptr .align 1 _Z21block_gradient_kernelPK6float3PKfPK11SamplePointS3_S1_S3_PKiPfPS_if_param_1,
	.param .u64 .ptr .align 1 _Z21block_gradient_kernelPK6float3PKfPK11SamplePointS3_S1_S3_PKiPfPS_if_param_2,
	.param .u64 .ptr .align 1 _Z21block_gradient_kernelPK6float3PKfPK11SamplePointS3_S1_S3_PKiPfPS_if_param_3,
	.param .u64 .ptr .align 1 _Z21block_gradient_kernelPK6float3PKfPK11SamplePointS3_S1_S3_PKiPfPS_if_param_4,
	.param .u64 .ptr .align 1 _Z21block_gradient_kernelPK6float3PKfPK11SamplePointS3_S1_S3_PKiPfPS_if_param_5,
	.param .u64 .ptr .align 1 _Z21block_gradient_kernelPK6float3PKfPK11SamplePointS3_S1_S3_PKiPfPS_if_param_6,
	.param .u64 .ptr .align 1 _Z21block_gradient_kernelPK6float3PKfPK11SamplePointS3_S1_S3_PKiPfPS_if_param_7,
	.param .u64 .ptr .align 1 _Z21block_gradient_kernelPK6float3PKfPK11SamplePointS3_S1_S3_PKiPfPS_if_param_8,
	.param .u32 _Z21block_gradient_kernelPK6float3PKfPK11SamplePointS3_S1_S3_PKiPfPS_if_param_9,
	.param .f32 _Z21block_gradient_kernelPK6float3PKfPK11SamplePointS3_S1_S3_PKiPfPS_if_param_10
)
{
	.reg .pred 	%p<17>;
	.reg .b32 	%r<64>;
	.reg .b32 	%f<229>;
	.reg .b64 	%rd<91>;

	ld.param.u64 	%rd40, [_Z21block_gradient_kernelPK6float3PKfPK11SamplePointS3_S1_S3_PKiPfPS_if_param_0];
	ld.param.u64 	%rd41, [_Z21block_gradient_kernelPK6float3PKfPK11SamplePointS3_S1_S3_PKiPfPS_if_param_1];
	ld.param.u64 	%rd43, [_Z21block_gradient_kernelPK6float3PKfPK11SamplePointS3_S1_S3_PKiPfPS_if_param_2];
	ld.param.u64 	%rd44, [_Z21block_gradient_kernelPK6float3PKfPK11SamplePointS3_S1_S3_PKiPfPS_if_param_3];
	ld.param.u64 	%rd45, [_Z21block_gradient_kernelPK6float3PKfPK11SamplePointS3_S1_S3_PKiPfPS_if_param_4];
	ld.param.u64 	%rd46, [_Z21block_gradient_kernelPK6float3PKfPK11SamplePointS3_S1_S3_PKiPfPS_if_param_5];
	ld.param.u64 	%rd42, [_Z21block_gradient_kernelPK6float3PKfPK11SamplePointS3_S1_S3_PKiPfPS_if_param_6];
	ld.param.u64 	%rd47, [_Z21block_gradient_kernelPK6float3PKfPK11SamplePointS3_S1_S3_PKiPfPS_if_param_7];
	ld.param.u64 	%rd48, [_Z21block_gradient_kernelPK6float3PKfPK11SamplePointS3_S1_S3_PKiPfPS_if_param_8];
	ld.param.u32 	%r36, [_Z21block_gradient_kernelPK6float3PKfPK11SamplePointS3_S1_S3_PKiPfPS_if_param_9];
	ld.param.f32 	%f33, [_Z21block_gradient_kernelPK6float3PKfPK11SamplePointS3_S1_S3_PKiPfPS_if_param_10];
	cvta.to.global.u64 	%rd1, %rd46;
	cvta.to.global.u64 	%rd2, %rd44;
	cvta.to.global.u64 	%rd3, %rd47;
	cvta.to.global.u64 	%rd4, %rd48;
	cvta.to.global.u64 	%rd5, %rd43;
	cvta.to.global.u64 	%rd6, %rd45;
	mov.u32 	%r37, %ctaid.x;
	mov.u32 	%r38, %ntid.x;
	mov.u32 	%r39, %tid.x;
	mad.lo.s32 	%r1, %r37, %r38, %r39;
	setp.ge.s32 	%p1, %r1, %r36;
	@%p1 bra 	$L__BB6_26;
	cvta.to.global.u64 	%rd49, %rd42;
	mul.wide.s32 	%rd50, %r1, 4;
	add.s64 	%rd51, %rd49, %rd50;
	ld.global.u32 	%r2, [%rd51];
	setp.eq.s32 	%p2, %r2, 0;
	@%p2 bra 	$L__BB6_26;
	cvta.to.global.u64 	%rd52, %rd40;
	mul.wide.s32 	%rd53, %r1, 12;
	add.s64 	%rd54, %rd52, %rd53;
	ld.global.f32 	%f1, [%rd54];
	ld.global.f32 	%f2, [%rd54+4];
	ld.global.f32 	%f3, [%rd54+8];
	cvta.to.global.u64 	%rd55, %rd41;
	add.s64 	%rd57, %rd55, %rd50;
	ld.global.f32 	%f4, [%rd57];
	mul.wide.s32 	%rd58, %r2, 4;
	{ // callseq 0, 0
	.param .b64 param0;
	st.param.b64 	[param0], %rd58;
	.param .b64 retval0;
	call.uni (retval0), 
	malloc, 
	(
	param0
	);
	ld.param.b64 	%rd59, [retval0];
	} // callseq 0
	{ // callseq 1, 0
	.param .b64 param0;
	st.param.b64 	[param0], %rd58;
	.param .b64 retval0;
	call.uni (retval0), 
	malloc, 
	(
	param0
	);
	ld.param.b64 	%rd60, [retval0];
	} // callseq 1
	setp.lt.s32 	%p3, %r2, 1;
	@%p3 bra 	$L__BB6_25;
	shl.b32 	%r3, %r1, 7;
	add.s32 	%r4, %r2, -1;
	and.b32  	%r5, %r2, 3;
	setp.lt.u32 	%p4, %r2, 4;
	mov.f32 	%f224, 0f3F800000;
	mov.b32 	%r53, 0;
	@%p4 bra 	$L__BB6_14;
	and.b32  	%r53, %r2, 2147483644;
	add.s64 	%rd9, %rd5, 88;
	add.s64 	%rd88, %rd60, 8;
	add.s64 	%rd87, %rd59, 8;
	mov.f32 	%f224, 0f3F800000;
	mov.b32 	%r58, 0;
	mov.u32 	%r57, %r3;
$L__BB6_5:
	mul.wide.s32 	%rd61, %r57, 4;
	add.s64 	%rd62, %rd2, %rd61;
	add.s64 	%rd27, %rd62, 8;
	add.s64 	%rd63, %rd1, %rd61;
	add.s64 	%rd28, %rd63, 8;
	mul.wide.s32 	%rd64, %r57, 32;
	add.s64 	%rd29, %rd9, %rd64;
	ld.global.f32 	%f13, [%rd62];
	ld.global.f32 	%f14, [%rd63];
	setp.ge.s32 	%p5, %r58, %r4;
	mov.f32 	%f225, 0f3C23D70A;
	@%p5 bra 	$L__BB6_7;
	ld.global.f32 	%f37, [%rd29+-32];
	ld.global.f32 	%f38, [%rd29+-64];
	sub.f32 	%f225, %f37, %f38;
$L__BB6_7:
	neg.f32 	%f40, %f14;
	mul.f32 	%f41, %f13, %f40;
	mul.f32 	%f42, %f33, %f41;
	mul.f32 	%f43, %f42, %f225;
	fma.rn.f32 	%f44, %f43, 0f3BBB989D, 0f3F000000;
	cvt.sat.f32.f32 	%f45, %f44;
	mov.f32 	%f46, 0f4B400001;
	mov.f32 	%f47, 0f437C0000;
	fma.rm.f32 	%f48, %f45, %f47, %f46;
	add.f32 	%f49, %f48, 0fCB40007F;
	neg.f32 	%f50, %f49;
	fma.rn.f32 	%f51, %f43, 0f3FB8AA3B, %f50;
	fma.rn.f32 	%f52, %f43, 0f32A57060, %f51;
	mov.b32 	%r42, %f48;
	shl.b32 	%r43, %r42, 23;
	mov.b32 	%f53, %r43;
	ex2.approx.ftz.f32 	%f54, %f52;
	mul.f32 	%f55, %f54, %f53;
	mov.f32 	%f56, 0f3F800000;
	sub.f32 	%f57, %f56, %f55;
	st.f32 	[%rd87+-8], %f57;
	mul.f32 	%f58, %f224, %f57;
	st.f32 	[%rd88+-8], %f58;
	ld.f32 	%f59, [%rd87+-8];
	sub.f32 	%f60, %f56, %f59;
	mul.f32 	%f17, %f224, %f60;
	ld.global.f32 	%f18, [%rd27+-4];
	ld.global.f32 	%f19, [%rd28+-4];
	add.s32 	%r20, %r58, 1;
	setp.ge.s32 	%p6, %r20, %r4;
	mov.f32 	%f226, 0f3C23D70A;
	@%p6 bra 	$L__BB6_9;
	ld.global.f32 	%f61, [%rd29];
	ld.global.f32 	%f62, [%rd29+-32];
	sub.f32 	%f226, %f61, %f62;
$L__BB6_9:
	neg.f32 	%f64, %f19;
	mul.f32 	%f65, %f18, %f64;
	mul.f32 	%f66, %f33, %f65;
	mul.f32 	%f67, %f66, %f226;
	fma.rn.f32 	%f68, %f67, 0f3BBB989D, 0f3F000000;
	cvt.sat.f32.f32 	%f69, %f68;
	mov.f32 	%f70, 0f4B400001;
	mov.f32 	%f71, 0f437C0000;
	fma.rm.f32 	%f72, %f69, %f71, %f70;
	add.f32 	%f73, %f72, 0fCB40007F;
	neg.f32 	%f74, %f73;
	fma.rn.f32 	%f75, %f67, 0f3FB8AA3B, %f74;
	fma.rn.f32 	%f76, %f67, 0f32A57060, %f75;
	mov.b32 	%r44, %f72;
	shl.b32 	%r45, %r44, 23;
	mov.b32 	%f77, %r45;
	ex2.approx.ftz.f32 	%f78, %f76;
	mul.f32 	%f79, %f78, %f77;
	mov.f32 	%f80, 0f3F800000;
	sub.f32 	%f81, %f80, %f79;
	st.f32 	[%rd87+-4], %f81;
	mul.f32 	%f82, %f17, %f81;
	st.f32 	[%rd88+-4], %f82;
	ld.f32 	%f83, [%rd87+-4];
	sub.f32 	%f84, %f80, %f83;
	mul.f32 	%f22, %f17, %f84;
	ld.global.f32 	%f23, [%rd27];
	ld.global.f32 	%f24, [%rd28];
	add.s32 	%r21, %r20, 1;
	setp.ge.s32 	%p7, %r21, %r4;
	mov.f32 	%f227, 0f3C23D70A;
	@%p7 bra 	$L__BB6_11;
	ld.global.f32 	%f85, [%rd29+32];
	ld.global.f32 	%f86, [%rd29];
	sub.f32 	%f227, %f85, %f86;
$L__BB6_11:
	neg.f32 	%f88, %f24;
	mul.f32 	%f89, %f23, %f88;
	mul.f32 	%f90, %f33, %f89;
	mul.f32 	%f91, %f90, %f227;
	fma.rn.f32 	%f92, %f91, 0f3BBB989D, 0f3F000000;
	cvt.sat.f32.f32 	%f93, %f92;
	mov.f32 	%f94, 0f4B400001;
	mov.f32 	%f95, 0f437C0000;
	fma.rm.f32 	%f96, %f93, %f95, %f94;
	add.f32 	%f97, %f96, 0fCB40007F;
	neg.f32 	%f98, %f97;
	fma.rn.f32 	%f99, %f91, 0f3FB8AA3B, %f98;
	fma.rn.f32 	%f100, %f91, 0f32A57060, %f99;
	mov.b32 	%r46, %f96;
	shl.b32 	%r47, %r46, 23;
	mov.b32 	%f101, %r47;
	ex2.approx.ftz.f32 	%f102, %f100;
	mul.f32 	%f103, %f102, %f101;
	mov.f32 	%f104, 0f3F800000;
	sub.f32 	%f105, %f104, %f103;
	st.f32 	[%rd87], %f105;
	mul.f32 	%f106, %f22, %f105;
	st.f32 	[%rd88], %f106;
	ld.f32 	%f107, [%rd87];
	sub.f32 	%f108, %f104, %f107;
	mul.f32 	%f27, %f22, %f108;
	ld.global.f32 	%f28, [%rd27+4];
	ld.global.f32 	%f29, [%rd28+4];
	add.s32 	%r22, %r21, 1;
	setp.ge.s32 	%p8, %r22, %r4;
	mov.f32 	%f228, 0f3C23D70A;
	@%p8 bra 	$L__BB6_13;
	ld.global.f32 	%f109, [%rd29+64];
	ld.global.f32 	%f110, [%rd29+32];
	sub.f32 	%f228, %f109, %f110;
$L__BB6_13:
	neg.f32 	%f111, %f29;
	mul.f32 	%f112, %f28, %f111;
	mul.f32 	%f113, %f33, %f112;
	mul.f32 	%f114, %f113, %f228;
	fma.rn.f32 	%f115, %f114, 0f3BBB989D, 0f3F000000;
	cvt.sat.f32.f32 	%f116, %f115;
	mov.f32 	%f117, 0f4B400001;
	mov.f32 	%f118, 0f437C0000;
	fma.rm.f32 	%f119, %f116, %f118, %f117;
	add.f32 	%f120, %f119, 0fCB40007F;
	neg.f32 	%f121, %f120;
	fma.rn.f32 	%f122, %f114, 0f3FB8AA3B, %f121;
	fma.rn.f32 	%f123, %f114, 0f32A57060, %f122;
	mov.b32 	%r48, %f119;
	shl.b32 	%r49, %r48, 23;
	mov.b32 	%f124, %r49;
	ex2.approx.ftz.f32 	%f125, %f123;
	mul.f32 	%f126, %f125, %f124;
	mov.f32 	%f127, 0f3F800000;
	sub.f32 	%f128, %f127, %f126;
	st.f32 	[%rd87+4], %f128;
	mul.f32 	%f129, %f27, %f128;
	st.f32 	[%rd88+4], %f129;
	ld.f32 	%f130, [%rd87+4];
	sub.f32 	%f131, %f127, %f130;
	mul.f32 	%f224, %f27, %f131;
	add.s32 	%r57, %r57, 4;
	add.s64 	%rd88, %rd88, 16;
	add.s64 	%rd87, %rd87, 16;
	add.s32 	%r58, %r22, 1;
	setp.eq.s32 	%p9, %r58, %r53;
	@%p9 bra 	$L__BB6_14;
	bra.uni 	$L__BB6_5;
$L__BB6_14:
	setp.eq.s32 	%p10, %r5, 0;
	@%p10 bra 	$L__BB6_19;
	mul.wide.u32 	%rd65, %r53, 4;
	add.s64 	%rd86, %rd60, %rd65;
	add.s64 	%rd85, %rd59, %rd65;
	add.s64 	%rd14, %rd5, 56;
	add.s32 	%r55, %r53, %r3;
	neg.s32 	%r54, %r5;
$L__BB6_16:
	.pragma "nounroll";
	mul.wide.s32 	%rd17, %r55, 32;
	mul.wide.s32 	%rd66, %r55, 4;
	add.s64 	%rd67, %rd1, %rd66;
	add.s64 	%rd68, %rd2, %rd66;
	ld.global.f32 	%f7, [%rd68];
	ld.global.f32 	%f8, [%rd67];
	setp.ge.s32 	%p11, %r53, %r4;
	mov.f32 	%f223, 0f3C23D70A;
	@%p11 bra 	$L__BB6_18;
	add.s64 	%rd69, %rd14, %rd17;
	ld.global.f32 	%f133, [%rd69];
	ld.global.f32 	%f134, [%rd69+-32];
	sub.f32 	%f223, %f133, %f134;
$L__BB6_18:
	neg.f32 	%f135, %f8;
	mul.f32 	%f136, %f7, %f135;
	mul.f32 	%f137, %f33, %f136;
	mul.f32 	%f138, %f137, %f223;
	fma.rn.f32 	%f139, %f138, 0f3BBB989D, 0f3F000000;
	cvt.sat.f32.f32 	%f140, %f139;
	mov.f32 	%f141, 0f4B400001;
	mov.f32 	%f142, 0f437C0000;
	fma.rm.f32 	%f143, %f140, %f142, %f141;
	add.f32 	%f144, %f143, 0fCB40007F;
	neg.f32 	%f145, %f144;
	fma.rn.f32 	%f146, %f138, 0f3FB8AA3B, %f145;
	fma.rn.f32 	%f147, %f138, 0f32A57060, %f146;
	mov.b32 	%r50, %f143;
	shl.b32 	%r51, %r50, 23;
	mov.b32 	%f148, %r51;
	ex2.approx.ftz.f32 	%f149, %f147;
	mul.f32 	%f150, %f149, %f148;
	mov.f32 	%f151, 0f3F800000;
	sub.f32 	%f152, %f151, %f150;
	st.f32 	[%rd85], %f152;
	mul.f32 	%f153, %f224, %f152;
	st.f32 	[%rd86], %f153;
	ld.f32 	%f154, [%rd85];
	sub.f32 	%f155, %f151, %f154;
	mul.f32 	%f224, %f224, %f155;
	add.s32 	%r53, %r53, 1;
	add.s64 	%rd86, %rd86, 4;
	add.s64 	%rd85, %rd85, 4;
	add.s32 	%r55, %r55, 1;
	add.s32 	%r54, %r54, 1;
	setp.ne.s32 	%p12, %r54, 0;
	@%p12 bra 	$L__BB6_16;
$L__BB6_19:
	setp.lt.u32 	%p13, %r2, 4;
	mov.b32 	%r61, 0;
	@%p13 bra 	$L__BB6_22;
	and.b32  	%r61, %r2, 2147483644;
	neg.s32 	%r60, %r61;
	add.s64 	%rd20, %rd6, 24;
	add.s64 	%rd21, %rd5, 88;
	add.s64 	%rd22, %rd4, 24;
	add.s64 	%rd89, %rd60, 8;
	add.s64 	%rd24, %rd3, 8;
	mov.u32 	%r59, %r3;
$L__BB6_21:
	mul.wide.s32 	%rd70, %r59, 12;
	add.s64 	%rd71, %rd20, %rd70;
	mul.wide.s32 	%rd72, %r59, 32;
	add.s64 	%rd73, %rd21, %rd72;
	add.s64 	%rd74, %rd22, %rd70;
	mul.wide.s32 	%rd75, %r59, 4;
	add.s64 	%rd76, %rd24, %rd75;
	ld.global.f32 	%f156, [%rd71+-24];
	ld.global.f32 	%f157, [%rd71+-20];
	ld.global.f32 	%f158, [%rd71+-16];
	ld.global.f32 	%f159, [%rd73+-64];
	ld.f32 	%f160, [%rd89+-8];
	mul.f32 	%f161, %f1, %f160;
	mul.f32 	%f162, %f2, %f160;
	mul.f32 	%f163, %f3, %f160;
	st.global.f32 	[%rd74+-24], %f161;
	st.global.f32 	[%rd74+-20], %f162;
	st.global.f32 	[%rd74+-16], %f163;
	mul.f32 	%f164, %f2, %f157;
	fma.rn.f32 	%f165, %f1, %f156, %f164;
	fma.rn.f32 	%f166, %f3, %f158, %f165;
	fma.rn.f32 	%f167, %f4, %f159, %f166;
	mul.f32 	%f168, %f167, 0f00000000;
	st.global.f32 	[%rd76+-8], %f168;
	ld.global.f32 	%f169, [%rd71+-12];
	ld.global.f32 	%f170, [%rd71+-8];
	ld.global.f32 	%f171, [%rd71+-4];
	ld.global.f32 	%f172, [%rd73+-32];
	ld.f32 	%f173, [%rd89+-4];
	mul.f32 	%f174, %f1, %f173;
	mul.f32 	%f175, %f2, %f173;
	mul.f32 	%f176, %f3, %f173;
	st.global.f32 	[%rd74+-12], %f174;
	st.global.f32 	[%rd74+-8], %f175;
	st.global.f32 	[%rd74+-4], %f176;
	mul.f32 	%f177, %f2, %f170;
	fma.rn.f32 	%f178, %f1, %f169, %f177;
	fma.rn.f32 	%f179, %f3, %f171, %f178;
	fma.rn.f32 	%f180, %f4, %f172, %f179;
	mul.f32 	%f181, %f180, 0f00000000;
	st.global.f32 	[%rd76+-4], %f181;
	ld.global.f32 	%f182, [%rd71];
	ld.global.f32 	%f183, [%rd71+4];
	ld.global.f32 	%f184, [%rd71+8];
	ld.global.f32 	%f185, [%rd73];
	ld.f32 	%f186, [%rd89];
	mul.f32 	%f187, %f1, %f186;
	mul.f32 	%f188, %f2, %f186;
	mul.f32 	%f189, %f3, %f186;
	st.global.f32 	[%rd74], %f187;
	st.global.f32 	[%rd74+4], %f188;
	st.global.f32 	[%rd74+8], %f189;
	mul.f32 	%f190, %f2, %f183;
	fma.rn.f32 	%f191, %f1, %f182, %f190;
	fma.rn.f32 	%f192, %f3, %f184, %f191;
	fma.rn.f32 	%f193, %f4, %f185, %f192;
	mul.f32 	%f194, %f193, 0f00000000;
	st.global.f32 	[%rd76], %f194;
	ld.global.f32 	%f195, [%rd71+12];
	ld.global.f32 	%f196, [%rd71+16];
	ld.global.f32 	%f197, [%rd71+20];
	ld.global.f32 	%f198, [%rd73+32];
	ld.f32 	%f199, [%rd89+4];
	mul.f32 	%f200, %f1, %f199;
	mul.f32 	%f201, %f2, %f199;
	mul.f32 	%f202, %f3, %f199;
	st.global.f32 	[%rd74+12], %f200;
	st.global.f32 	[%rd74+16], %f201;
	st.global.f32 	[%rd74+20], %f202;
	mul.f32 	%f203, %f2, %f196;
	fma.rn.f32 	%f204, %f1, %f195, %f203;
	fma.rn.f32 	%f205, %f3, %f197, %f204;
	fma.rn.f32 	%f206, %f4, %f198, %f205;
	mul.f32 	%f207, %f206, 0f00000000;
	st.global.f32 	[%rd76+4], %f207;
	add.s32 	%r60, %r60, 4;
	add.s32 	%r59, %r59, 4;
	add.s64 	%rd89, %rd89, 16;
	setp.ne.s32 	%p14, %r60, 0;
	@%p14 bra 	$L__BB6_21;
$L__BB6_22:
	setp.eq.s32 	%p15, %r5, 0;
	@%p15 bra 	$L__BB6_25;
	mul.wide.u32 	%rd77, %r61, 4;
	add.s64 	%rd90, %rd60, %rd77;
	add.s32 	%r63, %r61, %r3;
	add.s64 	%rd35, %rd4, 8;
	add.s64 	%rd36, %rd5, 24;
	add.s64 	%rd37, %rd6, 8;
	neg.s32 	%r62, %r5;
$L__BB6_24:
	.pragma "nounroll";
	mul.wide.s32 	%rd78, %r63, 4;
	add.s64 	%rd79, %rd3, %rd78;
	mul.wide.s32 	%rd80, %r63, 12;
	add.s64 	%rd81, %rd35, %rd80;
	mul.wide.s32 	%rd82, %r63, 32;
	add.s64 	%rd83, %rd36, %rd82;
	add.s64 	%rd84, %rd37, %rd80;
	ld.global.f32 	%f208, [%rd84+-8];
	ld.global.f32 	%f209, [%rd84+-4];
	ld.global.f32 	%f210, [%rd84];
	ld.global.f32 	%f211, [%rd83];
	ld.f32 	%f212, [%rd90];
	mul.f32 	%f213, %f1, %f212;
	mul.f32 	%f214, %f2, %f212;
	mul.f32 	%f215, %f3, %f212;
	st.global.f32 	[%rd81+-8], %f213;
	st.global.f32 	[%rd81+-4], %f214;
	st.global.f32 	[%rd81], %f215;
	mul.f32 	%f216, %f2, %f209;
	fma.rn.f32 	%f217, %f1, %f208, %f216;
	fma.rn.f32 	%f218, %f3, %f210, %f217;
	fma.rn.f32 	%f219, %f4, %f211, %f218;
	mul.f32 	%f220, %f219, 0f00000000;
	st.global.f32 	[%rd79], %f220;
	add.s64 	%rd90, %rd90, 4;
	add.s32 	%r63, %r63, 1;
	add.s32 	%r62, %r62, 1;
	setp.ne.s32 	%p16, %r62, 0;
	@%p16 bra 	$L__BB6_24;
$L__BB6_25:
	{ // callseq 2, 0
	.param .b64 param0;
	st.param.b64 	[param0], %rd59;
	call.uni 
	free, 
	(
	param0
	);
	} // callseq 2
	{ // callseq 3, 0
	.param .b64 param0;
	st.param.b64 	[param0], %rd60;
	call.uni 
	free, 
	(
	param0
	);
	} // callseq 3
$L__BB6_26:
	ret;

}
	// .globl	_Z28memory_bandwidth_test_kernelPKfPfi
.visible .entry _Z28memory_bandwidth_test_kernelPKfPfi(
	.param .u64 .ptr .align 1 _Z28memory_bandwidth_test_kernelPKfPfi_param_0,
	.param .u64 .ptr .align 1 _Z28memory_bandwidth_test_kernelPKfPfi_param_1,
	.param .u32 _Z28memory_bandwidth_test_kernelPKfPfi_param_2
)
{
	.reg .pred 	%p<2>;
	.reg .b32 	%r<6>;
	.reg .b32 	%f<2>;
	.reg .b64 	%rd<8>;

	ld.param.u64 	%rd1, [_Z28memory_bandwidth_test_kernelPKfPfi_param_0];
	ld.param.u64 	%rd2, [_Z28memory_bandwidth_test_kernelPKfPfi_param_1];
	ld.param.u32 	%r2, [_Z28memory_bandwidth_test_kernelPKfPfi_param_2];
	mov.u32 	%r3, %ctaid.x;
	mov.u32 	%r4, %ntid.x;
	mov.u32 	%r5, %tid.x;
	mad.lo.s32 	%r1, %r3, %r4, %r5;
	setp.ge.s32 	%p1, %r1, %r2;
	@%p1 bra 	$L__BB7_2;
	cvta.to.global.u64 	%rd3, %rd1;
	cvta.to.global.u64 	%rd4, %rd2;
	mul.wide.s32 	%rd5, %r1, 4;
	add.s64 	%rd6, %rd3, %rd5;
	ld.global.f32 	%f1, [%rd6];
	add.s64 	%rd7, %rd4, %rd5;
	st.global.f32 	[%rd7], %f1;
$L__BB7_2:
	ret;

}


// ===== COMPILED SASS (sm_100) =====

	.target	sm_100

	.elftype	@"ET_EXEC"


//--------------------- .note.nv.tkinfo           --------------------------
	.section	.note.nv.tkinfo,"",@"SHT_NOTE"
	.sectionflags	@"SHF_NOTE_NV_TKINFO"
	.tkinfo
        /*0018*/ 	.word	0x00000002
        /*0030*/ 	.string	""
        /*0030*/ 	.string	"ptxas"
        /*0030*/ 	.string	"Cuda compilation tools, release 13.0, V13.0.88"
        /*0030*/ 	.string	"Build cuda_13.0.r13.0/compiler.36424714_0"
        /*0030*/ 	.string	"-arch sm_100 -m 64 "



//--------------------- .note.nv.cuinfo           --------------------------
	.section	.note.nv.cuinfo,"",@"SHT_NOTE"
	.sectionflags	@"SHF_NOTE_NV_CUINFO"
        /*0018*/ 	.short	0x0002
        /*001a*/ 	.short	0x0064
        /*001c*/ 	.short	0x0082
	.zero		2


//--------------------- .nv.info                  --------------------------
	.section	.nv.info,"",@"SHT_CUDA_INFO"
	.align	4


	//----- nvinfo : EIATTR_REGCOUNT
	.align		4
        /*0000*/ 	.byte	0x04, 0x2f
        /*0002*/ 	.short	(.L_10 - .L_9)
	.align		4
.L_9:
        /*0004*/ 	.word	index@(_Z23block_visibility_kernelPK6float3PK9BlockInfoPfiif)
        /*0008*/ 	.word	0x00000010


	//----- nvinfo : EIATTR_FRAME_SIZE
	.align		4
.L_10:
        /*000c*/ 	.byte	0x04, 0x11
        /*000e*/ 	.short	(.L_12 - .L_11)
	.align		4
.L_11:
        /*0010*/ 	.word	index@($__internal_6_$__cuda_sm3x_div_rn_noftz_f32_slowpath)
        /*0014*/ 	.word	0x00000000


	//----- nvinfo : EIATTR_FRAME_SIZE
	.align		4
.L_12:
        /*0018*/ 	.byte	0x04, 0x11
        /*001a*/ 	.short	(.L_14 - .L_13)
	.align		4
.L_13:
        /*001c*/ 	.word	index@($__internal_5_$__cuda_sm20_sqrt_rn_f32_slowpath)
        /*0020*/ 	.word	0x00000000


	//----- nvinfo : EIATTR_FRAME_SIZE
	.align		4
.L_14:
        /*0024*/ 	.byte	0x04, 0x11
        /*0026*/ 	.short	(.L_16 - .L_15)
	.align		4
.L_15:
        /*0028*/ 	.word	index@(_Z23block_visibility_kernelPK6float3PK9BlockInfoPfiif)
        /*002c*/ 	.word	0x00000000


	//----- nvinfo : EIATTR_REGCOUNT
	.align		4
.L_16:
        /*0030*/ 	.byte	0x04, 0x2f
        /*0032*/ 	.short	(.L_18 - .L_17)
	.align		4
.L_17:
        /*0034*/ 	.word	index@(_Z22block_selection_kernelPK3RayPK9BlockInfoPiS5_ii)
        /*0038*/ 	.word	0x0000001f


	//----- nvinfo : EIATTR_FRAME_SIZE
	.align		4
.L_18:
        /*003c*/ 	.byte	0x04, 0x11
        /*003e*/ 	.short	(.L_20 - .L_19)
	.align		4
.L_19:
        /*0040*/ 	.word	index@($__internal_4_$__cuda_sm3x_div_rn_noftz_f32_slowpath)
        /*0044*/ 	.word	0x00000000


	//----- nvinfo : EIATTR_FRAME_SIZE
	.align		4
.L_20:
        /*0048*/ 	.byte	0x04, 0x11
        /*004a*/ 	.short	(.L_22 - .L_21)
	.align		4
.L_21:
        /*004c*/ 	.word	index@($__internal_3_$__cuda_sm20_sqrt_rn_f32_slowpath)
        /*0050*/ 	.word	0x00000000


	//----- nvinfo : EIATTR_FRAME_SIZE
	.align		4
.L_22:
        /*0054*/ 	.byte	0x04, 0x11
        /*0056*/ 	.short	(.L_24 - .L_23)
	.align		4
.L_23:
        /*0058*/ 	.word	index@(_Z22block_selection_kernelPK3RayPK9BlockInfoPiS5_ii)
        /*005c*/ 	.word	0x00000000


	//----- nvinfo : EIATTR_REGCOUNT
	.align		4
.L_24:
        /*0060*/ 	.byte	0x04, 0x2f
        /*0062*/ 	.short	(.L_26 - .L_25)
	.align		4
.L_25:
        /*0064*/ 	.word	index@(_Z19ray_sampling_kernelPK3RayPKiS3_PK9BlockInfoP11SamplePointPiiiP17curandStateXORWOW)
        /*0068*/ 	.word	0x00000030


	//----- nvinfo : EIATTR_FRAME_SIZE
	.align		4
.L_26:
        /*006c*/ 	.byte	0x04, 0x11
        /*006e*/ 	.short	(.L_28 - .L_27)
	.align		4
.L_27:
        /*0070*/ 	.word	index@($__internal_2_$__cuda_sm20_sqrt_rn_f32_slowpath)
        /*0074*/ 	.word	0x00000000


	//----- nvinfo : EIATTR_FRAME_SIZE
	.align		4
.L_28:
        /*0078*/ 	.byte	0x04, 0x11
        /*007a*/ 	.short	(.L_30 - .L_29)
	.align		4
.L_29:
        /*007c*/ 	.word	index@(_Z19ray_sampling_kernelPK3RayPKiS3_PK9BlockInfoP11SamplePointPiiiP17curandStateXORWOW)
        /*0080*/ 	.word	0x00000000


	//----- nvinfo : EIATTR_REGCOUNT
	.align		4
.L_30:
        /*0084*/ 	.byte	0x04, 0x2f
        /*0086*/ 	.short	(.L_32 - .L_31)
	.align		4
.L_31:
        /*0088*/ 	.word	index@(_Z34block_interpolation_weights_kernelPK6float3PKiPK9BlockInfoPfif)
        /*008c*/ 	.word	0x00000011


	//----- nvinfo : EIATTR_FRAME_SIZE
	.align		4
.L_32:
        /*0090*/ 	.byte	0x04, 0x11
        /*0092*/ 	.short	(.L_34 - .L_33)
	.align		4
.L_33:
        /*0094*/ 	.word	index@($__internal_1_$__cuda_sm3x_div_rn_noftz_f32_slowpath)
        /*0098*/ 	.word	0x00000000


	//----- nvinfo : EIATTR_FRAME_SIZE
	.align		4
.L_34:
        /*009c*/ 	.byte	0x04, 0x11
        /*009e*/ 	.short	(.L_36 - .L_35)
	.align		4
.L_35:
        /*00a0*/ 	.word	index@($__internal_0_$__cuda_sm20_sqrt_rn_f32_slowpath)
        /*00a4*/ 	.word	0x00000000


	//----- nvinfo : EIATTR_FRAME_SIZE
	.align		4
.L_36:
        /*00a8*/ 	.byte	0x04, 0x11
        /*00aa*/ 	.short	(.L_38 - .L_37)
	.align		4
.L_37:
        /*00ac*/ 	.word	index@(_Z34block_interpolation_weights_kernelPK6float3PKiPK9BlockInfoPfif)
        /*00b0*/ 	.word	0x00000000


	//----- nvinfo : EIATTR_REGCOUNT
	.align		4
.L_38:
        /*00b4*/ 	.byte	0x04, 0x2f
        /*00b6*/ 	.short	(.L_40 - .L_39)
	.align		4
.L_39:
        /*00b8*/ 	.word	index@(_Z29block_volume_rendering_kernelPK11SamplePointPKfPK6float3S3_PKiPS4_PfSA_if)
        /*00bc*/ 	.word	0x00000020


	//----- nvinfo : EIATTR_FRAME_SIZE
	.align		4
.L_40:
        /*00c0*/ 	.byte	0x04, 0x11
        /*00c2*/ 	.short	(.L_42 - .L_41)
	.align		4
.L_41:
        /*00c4*/ 	.word	index@(_Z29block_volume_rendering_kernelPK11SamplePointPKfPK6float3S3_PKiPS4_PfSA_if)
        /*00c8*/ 	.word	0x00000000


	//----- nvinfo : EIATTR_REGCOUNT
	.align		4
.L_42:
        /*00cc*/ 	.byte	0x04, 0x2f
        /*00ce*/ 	.short	(.L_44 - .L_43)
	.align		4
.L_43:
        /*00d0*/ 	.word	index@(_Z27appearance_embedding_kernelPKiS0_PKfPfiii)
        /*00d4*/ 	.word	0x0000001a


	//----- nvinfo : EIATTR_FRAME_SIZE
	.align		4
.L_44:
        /*00d8*/ 	.byte	0x04, 0x11
        /*00da*/ 	.short	(.L_46 - .L_45)
	.align		4
.L_45:
        /*00dc*/ 	.word	index@(_Z27appearance_embedding_kernelPKiS0_PKfPfiii)
        /*00e0*/ 	.word	0x00000000


	//----- nvinfo : EIATTR_REGCOUNT
	.align		4
.L_46:
        /*00e4*/ 	.byte	0x04, 0x2f
        /*00e6*/ 	.short	(.L_48 - .L_47)
	.align		4
.L_47:
        /*00e8*/ 	.word	index@(_Z21block_gradient_kernelPK6float3PKfPK11SamplePointS3_S1_S3_PKiPfPS_if)
        /*00ec*/ 	.word	0x00000028


	//----- nvinfo : EIATTR_FRAME_SIZE
	.align		4
.L_48:
        /*00f0*/ 	.byte	0x04, 0x11
        /*00f2*/ 	.short	(.L_50 - .L_49)
	.align		4
.L_49:
        /*00f4*/ 	.word	index@(_Z21block_gradient_kernelPK6float3PKfPK11SamplePointS3_S1_S3_PKiPfPS_if)
        /*00f8*/ 	.word	0x00000000


	//----- nvinfo : EIATTR_REGCOUNT
	.align		4
.L_50:
        /*00fc*/ 	.byte	0x04, 0x2f
        /*00fe*/ 	.short	(.L_52 - .L_51)
	.align		4
.L_51:
        /*0100*/ 	.word	index@(_Z28memory_bandwidth_test_kernelPKfPfi)
        /*0104*/ 	.word	0x0000000a


	//----- nvinfo : EIATTR_FRAME_SIZE
	.align		4
.L_52:
        /*0108*/ 	.byte	0x04, 0x11
        /*010a*/ 	.short	(.L_54 - .L_53)
	.align		4
.L_53:
        /*010c*/ 	.word	index@(_Z28memory_bandwidth_test_kernelPKfPfi)
        /*0110*/ 	.word	0x00000000


	//----- nvinfo : EIATTR_MIN_STACK_SIZE
	.align		4
.L_54:
        /*0114*/ 	.byte	0x04, 0x12
        /*0116*/ 	.short	(.L_56 - .L_55)
	.align		4
.L_55:
        /*0118*/ 	.word	index@(_Z28memory_bandwidth_test_kernelPKfPfi)
        /*011c*/ 	.word	0x00000000


	//----- nvinfo : EIATTR_MIN_STACK_SIZE
	.align		4
.L_56:
        /*0120*/ 	.byte	0x04, 0x12
        /*0122*/ 	.short	(.L_58 - .L_57)
	.align		4
.L_57:
        /*0124*/ 	.word	index@(_Z21block_gradient_kernelPK6float3PKfPK11SamplePointS3_S1_S3_PKiPfPS_if)
        /*0128*/ 	.word	0x00000000


	//----- nvinfo : EIATTR_MIN_STACK_SIZE
	.align		4
.L_58:
        /*012c*/ 	.byte	0x04, 0x12
        /*012e*/ 	.short	(.L_60 - .L_59)
	.align		4
.L_59:
        /*0130*/ 	.word	index@(_Z27appearance_embedding_kernelPKiS0_PKfPfiii)
        /*0134*/ 	.word	0x00000000


	//----- nvinfo : EIATTR_MIN_STACK_SIZE
	.align		4
.L_60:
        /*0138*/ 	.byte	0x04, 0x12
        /*013a*/ 	.short	(.L_62 - .L_61)
	.align		4
.L_61:
        /*013c*/ 	.word	index@(_Z29block_volume_rendering_kernelPK11SamplePointPKfPK6float3S3_PKiPS4_PfSA_if)
        /*0140*/ 	.word	0x00000000


	//----- nvinfo : EIATTR_MIN_STACK_SIZE
	.align		4
.L_62:
        /*0144*/ 	.byte	0x04, 0x12
        /*0146*/ 	.short	(.L_64 - .L_63)
	.align		4
.L_63:
        /*0148*/ 	.word	index@(_Z34block_interpolation_weights_kernelPK6float3PKiPK9BlockInfoPfif)
        /*014c*/ 	.word	0x00000000


	//----- nvinfo : EIATTR_MIN_STACK_SIZE
	.align		4
.L_64:
        /*0150*/ 	.byte	0x04, 0x12
        /*0152*/ 	.short	(.L_66 - .L_65)
	.align		4
.L_65:
        /*0154*/ 	.word	index@(_Z19ray_sampling_kernelPK3RayPKiS3_PK9BlockInfoP11SamplePointPiiiP17curandStateXORWOW)
        /*0158*/ 	.word	0x00000000


	//----- nvinfo : EIATTR_MIN_STACK_SIZE
	.align		4
.L_66:
        /*015c*/ 	.byte	0x04, 0x12
        /*015e*/ 	.short	(.L_68 - .L_67)
	.align		4
.L_67:
        /*0160*/ 	.word	index@(_Z22block_selection_kernelPK3RayPK9BlockInfoPiS5_ii)
        /*0164*/ 	.word	0x00000000


	//----- nvinfo : EIATTR_MIN_STACK_SIZE
	.align		4
.L_68:
        /*0168*/ 	.byte	0x04, 0x12
        /*016a*/ 	.short	(.L_70 - .L_69)
	.align		4
.L_69:
        /*016c*/ 	.word	index@(_Z23block_visibility_kernelPK6float3PK9BlockInfoPfiif)
        /*0170*/ 	.word	0x00000000
.L_70:


//--------------------- .nv.compat                --------------------------
	.section	.nv.compat,"",@"SHT_CUDA_COMPAT_INFO"
	.align	4
        /*0000*/ 	.byte	0x02, 0x09, 0x00, 0x00, 0x02, 0x02, 0x01, 0x00, 0x02, 0x05, 0x05, 0x00, 0x03, 0x07, 0x01, 0x01
        /*0010*/ 	.byte	0x02, 0x03, 0x00, 0x00, 0x02, 0x06, 0x01, 0x00, 0x04, 0x0b, 0x08, 0x00, 0x01, 0x00, 0x00, 0x00
        /*0020*/ 	.byte	0x00, 0x00, 0x00, 0x00


//--------------------- .nv.info._Z28memory_bandwidth_test_kernelPKfPfi --------------------------
	.section	.nv.info._Z28memory_bandwidth_test_kernelPKfPfi,"",@"SHT_CUDA_INFO"
	.sectionflags	@""
	.align	4


	//----- nvinfo : EIATTR_CUDA_API_VERSION
	.align		4
        /*0000*/ 	.byte	0x04, 0x37
        /*0002*/ 	.short	(.L_72 - .L_71)
.L_71:
        /*0004*/ 	.word	0x00000082


	//----- nvinfo : EIATTR_KPARAM_INFO
	.align		4
.L_72:
        /*0008*/ 	.byte	0x04, 0x17
        /*000a*/ 	.short	(.L_74 - .L_73)
.L_73:
        /*000c*/ 	.word	0x00000000
        /*0010*/ 	.short	0x0002
        /*0012*/ 	.short	0x0010
        /*0014*/ 	.byte	0x00, 0xf0, 0x11, 0x00


	//----- nvinfo : EIATTR_KPARAM_INFO
	.align		4
.L_74:
        /*0018*/ 	.byte	0x04, 0x17
        /*001a*/ 	.short	(.L_76 - .L_75)
.L_75:
        /*001c*/ 	.word	0x00000000
        /*0020*/ 	.short	0x0001
        /*0022*/ 	.short	0x0008
        /*0024*/ 	.byte	0x00, 0xf5, 0x21, 0x00


	//----- nvinfo : EIATTR_KPARAM_INFO
	.align		4
.L_76:
        /*0028*/ 	.byte	0x04, 0x17
        /*002a*/ 	.short	(.L_78 - .L_77)
.L_77:
        /*002c*/ 	.word	0x00000000
        /*0030*/ 	.short	0x0000
        /*0032*/ 	.short	0x0000
        /*0034*/ 	.byte	0x00, 0xf5, 0x21, 0x00


	//----- nvinfo : EIATTR_SPARSE_MMA_MASK
	.align		4
.L_78:
        /*0038*/ 	.byte	0x03, 0x50
        /*003a*/ 	.short	0x0000


	//----- nvinfo : EIATTR_MAXREG_COUNT
	.align		4
        /*003c*/ 	.byte	0x03, 0x1b
        /*003e*/ 	.short	0x00ff


	//----- nvinfo : EIATTR_MERCURY_ISA_VERSION
	.align		4
        /*0040*/ 	.byte	0x03, 0x5f
        /*0042*/ 	.short	0x0101


	//----- nvinfo : EIATTR_VRC_CTA_INIT_COUNT
	.align		4
        /*0044*/ 	.byte	0x02, 0x4a
	.zero		1
	.zero		1


	//----- nvinfo : EIATTR_EXIT_INSTR_OFFSETS
	.align		4
        /*0048*/ 	.byte	0x04, 0x1c
        /*004a*/ 	.short	(.L_80 - .L_79)


	//   ....[0]....
.L_79:
        /*004c*/ 	.word	0x00000070


	//   ....[1]....
        /*0050*/ 	.word	0x000000f0


	//----- nvinfo : EIATTR_CBANK_PARAM_SIZE
	.align		4
.L_80:
        /*0054*/ 	.byte	0x03, 0x19
        /*0056*/ 	.short	0x0014


	//----- nvinfo : EIATTR_PARAM_CBANK
	.align		4
        /*0058*/ 	.byte	0x04, 0x0a
        /*005a*/ 	.short	(.L_82 - .L_81)
	.align		4
.L_81:
        /*005c*/ 	.word	index@(.nv.constant0._Z28memory_bandwidth_test_kernelPKfPfi)
        /*0060*/ 	.short	0x0380
        /*0062*/ 	.short	0x0014


	//----- nvinfo : EIATTR_SW_WAR
	.align		4
.L_82:
        /*0064*/ 	.byte	0x04, 0x36
        /*0066*/ 	.short	(.L_84 - .L_83)
.L_83:
        /*0068*/ 	.word	0x00000008
.L_84:


//--------------------- .nv.info._Z21block_gradient_kernelPK6float3PKfPK11SamplePointS3_S1_S3_PKiPfPS_if --------------------------
	.section	.nv.info._Z21block_gradient_kernelPK6float3PKfPK11SamplePointS3_S1_S3_PKiPfPS_if,"",@"SHT_CUDA_INFO"
	.sectionflags	@""
	.align	4


	//----- nvinfo : EIATTR_CUDA_API_VERSION
	.align		4
        /*0000*/ 	.byte	0x04, 0x37
        /*0002*/ 	.short	(.L_86 - .L_85)
.L_85:
        /*0004*/ 	.word	0x00000082


	//----- nvinfo : EIATTR_KPARAM_INFO
	.align		4
.L_86:
        /*0008*/ 	.byte	0x04, 0x17
        /*000a*/ 	.short	(.L_88 - .L_87)
.L_87:
        /*000c*/ 	.word	0x00000000
        /*0010*/ 	.short	0x000a
        /*0012*/ 	.short	0x004c
        /*0014*/ 	.byte	0x00, 0xf0, 0x11, 0x00


	//----- nvinfo : EIATTR_KPARAM_INFO
	.align		4
.L_88:
        /*0018*/ 	.byte	0x04, 0x17
        /*001a*/ 	.short	(.L_90 - .L_89)
.L_89:
        /*001c*/ 	.word	0x00000000
        /*0020*/ 	.short	0x0009
        /*0022*/ 	.short	0x0048
        /*0024*/ 	.byte	0x00, 0xf0, 0x11, 0x00


	//----- nvinfo : EIATTR_KPARAM_INFO
	.align		4
.L_90:
        /*0028*/ 	.byte	0x04, 0x17
        /*002a*/ 	.short	(.L_92 - .L_91)
.L_91:
        /*002c*/ 	.word	0x00000000
        /*0030*/ 	.short	0x0008
        /*0032*/ 	.short	0x0040
        /*0034*/ 	.byte	0x00, 0xf5, 0x21, 0x00


	//----- nvinfo : EIATTR_KPARAM_INFO
	.align		4
.L_92:
        /*0038*/ 	.byte	0x04, 0x17
        /*003a*/ 	.short	(.L_94 - .L_93)
.L_93:
        /*003c*/ 	.word	0x00000000
        /*0040*/ 	.short	0x0007
        /*0042*/ 	.short	0x0038
        /*0044*/ 	.byte	0x00, 0xf5, 0x21, 0x00


	//----- nvinfo : EIATTR_KPARAM_INFO
	.align		4
.L_94:
        /*0048*/ 	.byte	0x04, 0x17
        /*004a*/ 	.short	(.L_96 - .L_95)
.L_95:
        /*004c*/ 	.word	0x00000000
        /*0050*/ 	.short	0x0006
        /*0052*/ 	.short	0x0030
        /*0054*/ 	.byte	0x00, 0xf5, 0x21, 0x00


	//----- nvinfo : EIATTR_KPARAM_INFO
	.align		4
.L_96:
        /*0058*/ 	.byte	0x04, 0x17
        /*005a*/ 	.short	(.L_98 - .L_97)
.L_97:
        /*005c*/ 	.word	0x00000000
        /*0060*/ 	.short	0x0005
        /*0062*/ 	.short	0x0028
        /*0064*/ 	.byte	0x00, 0xf5, 0x21, 0x00


	//----- nvinfo : EIATTR_KPARAM_INFO
	.align		4
.L_98:
        /*0068*/ 	.byte	0x04, 0x17
        /*006a*/ 	.short	(.L_100 - .L_99)
.L_99:
        /*006c*/ 	.word	0x00000000
        /*0070*/ 	.short	0x0004
        /*0072*/ 	.short	0x0020
        /*0074*/ 	.byte	0x00, 0xf5, 0x21, 0x00


	//----- nvinfo : EIATTR_KPARAM_INFO
	.align		4
.L_100:
        /*0078*/ 	.byte	0x04, 0x17
        /*007a*/ 	.short	(.L_102 - .L_101)
.L_101:
        /*007c*/ 	.word	0x00000000
        /*0080*/ 	.short	0x0003
        /*0082*/ 	.short	0x0018
        /*0084*/ 	.byte	0x00, 0xf5, 0x21, 0x00


	//----- nvinfo : EIATTR_KPARAM_INFO
	.align		4
.L_102:
        /*0088*/ 	.byte	0x04, 0x17
        /*008a*/ 	.short	(.L_104 - .L_103)
.L_103:
        /*008c*/ 	.word	0x00000000
        /*0090*/ 	.short	0x0002
        /*0092*/ 	.short	0x0010
        /*0094*/ 	.byte	0x00, 0xf5, 0x21, 0x00


	//----- nvinfo : EIATTR_KPARAM_INFO
	.align		4
.L_104:
        /*0098*/ 	.byte	0x04, 0x17
        /*009a*/ 	.short	(.L_106 - .L_105)
.L_105:
        /*009c*/ 	.word	0x00000000
        /*00a0*/ 	.short	0x0001
        /*00a2*/ 	.short	0x0008
        /*00a4*/ 	.byte	0x00, 0xf5, 0x21, 0x00


	//----- nvinfo : EIATTR_KPARAM_INFO
	.align		4
.L_106:
        /*00a8*/ 	.byte	0x04, 0x17
        /*00aa*/ 	.short	(.L_108 - .L_107)
.L_107:
        /*00ac*/ 	.word	0x00000000
        /*00b0*/ 	.short	0x0000
        /*00b2*/ 	.short	0x0000
        /*00b4*/ 	.byte	0x00, 0xf5, 0x21, 0x00


	//----- nvinfo : EIATTR_SPARSE_MMA_MASK
	.align		4
.L_108:
        /*00b8*/ 	.byte	0x03, 0x50
        /*00ba*/ 	.short	0x0000


	//----- nvinfo : EIATTR_MAXREG_COUNT
	.align		4
        /*00bc*/ 	.byte	0x03, 0x1b
        /*00be*/ 	.short	0x00ff


	//----- nvinfo : EIATTR_EXTERNS
	.align		4
        /*00c0*/ 	.byte	0x04, 0x0f
        /*00c2*/ 	.short	(.L_110 - .L_109)


	//   ....[0]....
	.align		4
.L_109:
        /*00c4*/ 	.word	index@(malloc)


	//   ....[1]....
	.align		4
        /*00c8*/ 	.word	index@(free)


	//----- nvinfo : EIATTR_MERCURY_ISA_VERSION
	.align		4
.L_110:
        /*00cc*/ 	.byte	0x03, 0x5f
        /*00ce*/ 	.short	0x0101


	//----- nvinfo : EIATTR_VRC_CTA_INIT_COUNT
	.align		4
        /*00d0*/ 	.byte	0x02, 0x4a
	.zero		1
	.zero		1


	//----- nvinfo : EIATTR_SYSCALL_OFFSETS
	.align		4
        /*00d4*/ 	.byte	0x04, 0x46
        /*00d6*/ 	.short	(.L_112 - .L_111)


	//   ....[0]....
.L_111:
        /*00d8*/ 	.word	0x000001c0


	//   ....[1]....
        /*00dc*/ 	.word	0x00000230


	//   ....[2]....
        /*00e0*/ 	.word	0x00001fc0


	//   ....[3]....
        /*00e4*/ 	.word	0x00002010


	//----- nvinfo : EIATTR_EXIT_INSTR_OFFSETS
	.align		4
.L_112:
        /*00e8*/ 	.byte	0x04, 0x1c
        /*00ea*/ 	.short	(.L_114 - .L_113)


	//   ....[0]....
.L_113:
        /*00ec*/ 	.word	0x00000070


	//   ....[1]....
        /*00f0*/ 	.word	0x000000d0


	//   ....[2]....
        /*00f4*/ 	.word	0x00002020


	//----- nvinfo : EIATTR_CRS_STACK_SIZE
	.align		4
.L_114:
        /*00f8*/ 	.byte	0x04, 0x1e
        /*00fa*/ 	.short	(.L_116 - .L_115)
.L_115:
        /*00fc*/ 	.word	0x00000000


	//----- nvinfo : EIATTR_CBANK_PARAM_SIZE
	.align		4
.L_116:
        /*0100*/ 	.byte	0x03, 0x19
        /*0102*/ 	.short	0x0050


	//----- nvinfo : EIATTR_PARAM_CBANK
	.align		4
        /*0104*/ 	.byte	0x04, 0x0a
        /*0106*/ 	.short	(.L_118 - .L_117)
	.align		4
.L_117:
        /*0108*/ 	.word	index@(.nv.constant0._Z21block_gradient_kernelPK6float3PKfPK11SamplePointS3_S1_S3_PKiPfPS_if)
        /*010c*/ 	.short	0x0380
        /*010e*/ 	.short	0x0050


	//----- nvinfo : EIATTR_SW_WAR
	.align		4
.L_118:
        /*0110*/ 	.byte	0x04, 0x36
        /*0112*/ 	.short	(.L_120 - .L_119)
.L_119:
        /*0114*/ 	.word	0x00000008
.L_120:


//--------------------- .nv.info._Z27appearance_embedding_kernelPKiS0_PKfPfiii --------------------------
	.section	.nv.info._Z27appearance_embedding_kernelPKiS0_PKfPfiii,"",@"SHT_CUDA_INFO"
	.sectionflags	@""
	.align	4


	//----- nvinfo : EIATTR_CUDA_API_VERSION
	.align		4
        /*0000*/ 	.byte	0x04, 0x37
        /*0002*/ 	.short	(.L_122 - .L_121)
.L_121:
        /*0004*/ 	.word	0x00000082


	//----- nvinfo : EIATTR_KPARAM_INFO
	.align		4
.L_122:
        /*0008*/ 	.byte	0x04, 0x17
        /*000a*/ 	.short	(.L_124 - .L_123)
.L_123:
        /*000c*/ 	.word	0x00000000
        /*0010*/ 	.short	0x0006
        /*0012*/ 	.short	0x0028
        /*0014*/ 	.byte	0x00, 0xf0, 0x11, 0x00


	//----- nvinfo : EIATTR_KPARAM_INFO
	.align		4
.L_124:
        /*0018*/ 	.byte	0x04, 0x17
        /*001a*/ 	.short	(.L_126 - .L_125)
.L_125:
        /*001c*/ 	.word	0x00000000
        /*0020*/ 	.short	0x0005
        /*0022*/ 	.short	0x0024
        /*0024*/ 	.byte	0x00, 0xf0, 0x11, 0x00


	//----- nvinfo : EIATTR_KPARAM_INFO
	.align		4
.L_126:
        /*0028*/ 	.byte	0x04, 0x17
        /*002a*/ 	.short	(.L_128 - .L_127)
.L_127:
        /*002c*/ 	.word	0x00000000
        /*0030*/ 	.short	0x0004
        /*0032*/ 	.short	0x0020
        /*0034*/ 	.byte	0x00, 0xf0, 0x11, 0x00


	//----- nvinfo : EIATTR_KPARAM_INFO
	.align		4
.L_128:
        /*0038*/ 	.byte	0x04, 0x17
        /*003a*/ 	.short	(.L_130 - .L_129)
.L_129:
        /*003c*/ 	.word	0x00000000
        /*0040*/ 	.short	0x0003
        /*0042*/ 	.short	0x0018
        /*0044*/ 	.byte	0x00, 0xf5, 0x21, 0x00


	//----- nvinfo : EIATTR_KPARAM_INFO
	.align		4
.L_130:
        /*0048*/ 	.byte	0x04, 0x17
        /*004a*/ 	.short	(.L_132 - .L_131)
.L_131:
        /*004c*/ 	.word	0x00000000
        /*0050*/ 	.short	0x0002
        /*0052*/ 	.short	0x0010
        /*0054*/ 	.byte	0x00, 0xf5, 0x21, 0x00


	//----- nvinfo : EIATTR_KPARAM_INFO
	.align		4
.L_132:
        /*0058*/ 	.byte	0x04, 0x17
        /*005a*/ 	.short	(.L_134 - .L_133)
.L_133:
        /*005c*/ 	.word	0x00000000
        /*0060*/ 	.short	0x0001
        /*0062*/ 	.short	0x0008
        /*0064*/ 	.byte	0x00, 0xf5, 0x21, 0x00


	//----- nvinfo : EIATTR_KPARAM_INFO
	.align		4
.L_134:
        /*0068*/ 	.byte	0x04, 0x17
        /*006a*/ 	.short	(.L_136 - .L_135)
.L_135:
        /*006c*/ 	.word	0x00000000
        /*0070*/ 	.short	0x0000
        /*0072*/ 	.short	0x0000
        /*0074*/ 	.byte	0x00, 0xf5, 0x21, 0x00


	//----- nvinfo : EIATTR_SPARSE_MMA_MASK
	.align		4
.L_136:
        /*0078*/ 	.byte	0x03, 0x50
        /*007a*/ 	.short	0x0000


	//----- nvinfo : EIATTR_MAXREG_COUNT
	.align		4
        /*007c*/ 	.byte	0x03, 0x1b
        /*007e*/ 	.short	0x00ff


	//----- nvinfo : EIATTR_MERCURY_ISA_VERSION
	.align		4
        /*0080*/ 	.byte	0x03, 0x5f
        /*0082*/ 	.short	0x0101


	//----- nvinfo : EIATTR_VRC_CTA_INIT_COUNT
	.align		4
        /*0084*/ 	.byte	0x02, 0x4a
	.zero		1
	.zero		1


	//----- nvinfo : EIATTR_EXIT_INSTR_OFFSETS
	.align		4
        /*0088*/ 	.byte	0x04, 0x1c
        /*008a*/ 	.short	(.L_138 - .L_137)


	//   ....[0]....
.L_137:
        /*008c*/ 	.word	0x00000070


	//   ....[1]....
        /*0090*/ 	.word	0x000000a0


	//   ....[2]....
        /*0094*/ 	.word	0x000004e0


	//   ....[3]....
        /*0098*/ 	.word	0x000006f0


	//   ....[4]....
        /*009c*/ 	.word	0x00000880


	//   ....[5]....
        /*00a0*/ 	.word	0x000009a0


	//----- nvinfo : EIATTR_CBANK_PARAM_SIZE
	.align		4
.L_138:
        /*00a4*/ 	.byte	0x03, 0x19
        /*00a6*/ 	.short	0x002c


	//----- nvinfo : EIATTR_PARAM_CBANK
	.align		4
        /*00a8*/ 	.byte	0x04, 0x0a
        /*00aa*/ 	.short	(.L_140 - .L_139)
	.align		4
.L_139:
        /*00ac*/ 	.word	index@(.nv.constant0._Z27appearance_embedding_kernelPKiS0_PKfPfiii)
        /*00b0*/ 	.short	0x0380
        /*00b2*/ 	.short	0x002c


	//----- nvinfo : EIATTR_SW_WAR
	.align		4
.L_140:
        /*00b4*/ 	.byte	0x04, 0x36
        /*00b6*/ 	.short	(.L_142 - .L_141)
.L_141:
        /*00b8*/ 	.word	0x00000008
.L_142:


//--------------------- .nv.info._Z29block_volume_rendering_kernelPK11SamplePointPKfPK6float3S3_PKiPS4_PfSA_if --------------------------
	.section	.nv.info._Z29block_volume_rendering_kernelPK11SamplePointPKfPK6float3S3_PKiPS4_PfSA_if,"",@"SHT_CUDA_INFO"
	.sectionflags	@""
	.align	4


	//----- nvinfo : EIATTR_CUDA_API_VERSION
	.align		4
        /*0000*/ 	.byte	0x04, 0x37
        /*0002*/ 	.short	(.L_144 - .L_143)
.L_143:
        /*0004*/ 	.word	0x00000082


	//----- nvinfo : EIATTR_KPARAM_INFO
	.align		4
.L_144:
        /*0008*/ 	.byte	0x04, 0x17
        /*000a*/ 	.short	(.L_146 - .L_145)
.L_145:
        /*000c*/ 	.word	0x00000000
        /*0010*/ 	.short	0x0009
        /*0012*/ 	.short	0x0044
        /*0014*/ 	.byte	0x00, 0xf0, 0x11, 0x00


	//----- nvinfo : EIATTR_KPARAM_INFO
	.align		4
.L_146:
        /*0018*/ 	.byte	0x04, 0x17
        /*001a*/ 	.short	(.L_148 - .L_147)
.L_147:
        /*001c*/ 	.word	0x00000000
        /*0020*/ 	.short	0x0008
        /*0022*/ 	.short	0x0040
        /*0024*/ 	.byte	0x00, 0xf0, 0x11, 0x00


	//----- nvinfo : EIATTR_KPARAM_INFO
	.align		4
.L_148:
        /*0028*/ 	.byte	0x04, 0x17
        /*002a*/ 	.short	(.L_150 - .L_149)
.L_149:
        /*002c*/ 	.word	0x00000000
        /*0030*/ 	.short	0x0007
        /*0032*/ 	.short	0x0038
        /*0034*/ 	.byte	0x00, 0xf5, 0x21, 0x00


	//----- nvinfo : EIATTR_KPARAM_INFO
	.align		4
.L_150:
        /*0038*/ 	.byte	0x04, 0x17
        /*003a*/ 	.short	(.L_152 - .L_151)
.L_151:
        /*003c*/ 	.word	0x00000000
        /*0040*/ 	.short	0x0006
        /*0042*/ 	.short	0x0030
        /*0044*/ 	.byte	0x00, 0xf5, 0x21, 0x00


	//----- nvinfo : EIATTR_KPARAM_INFO
	.align		4
.L_152:
        /*0048*/ 	.byte	0x04, 0x17
        /*004a*/ 	.short	(.L_154 - .L_153)
.L_153:
        /*004c*/ 	.word	0x00000000
        /*0050*/ 	.short	0x0005
        /*0052*/ 	.short	0x0028
        /*0054*/ 	.byte	0x00, 0xf5, 0x21, 0x00


	//----- nvinfo : EIATTR_KPARAM_INFO
	.align		4
.L_154:
        /*0058*/ 	.byte	0x04, 0x17
        /*005a*/ 	.short	(.L_156 - .L_155)
.L_155:
        /*005c*/ 	.word	0x00000000
        /*0060*/ 	.short	0x0004
        /*0062*/ 	.short	0x0020
        /*0064*/ 	.byte	0x00, 0xf5, 0x21, 0x00


	//----- nvinfo : EIATTR_KPARAM_INFO
	.align		4
.L_156:
        /*0068*/ 	.byte	0x04, 0x17
        /*006a*/ 	.short	(.L_158 - .L_157)
.L_157:
        /*006c*/ 	.word	0x00000000
        /*0070*/ 	.short	0x0003
        /*0072*/ 	.short	0x0018
        /*0074*/ 	.byte	0x00, 0xf5, 0x21, 0x00


	//----- nvinfo : EIATTR_KPARAM_INFO
	.align		4
.L_158:
        /*0078*/ 	.byte	0x04, 0x17
        /*007a*/ 	.short	(.L_160 - .L_159)
.L_159:
        /*007c*/ 	.word	0x00000000
        /*0080*/ 	.short	0x0002
        /*0082*/ 	.short	0x0010
        /*0084*/ 	.byte	0x00, 0xf5, 0x21, 0x00


	//----- nvinfo : EIATTR_KPARAM_INFO
	.align		4
.L_160:
        /*0088*/ 	.byte	0x04, 0x17
        /*008a*/ 	.short	(.L_162 - .L_161)
.L_161:
        /*008c*/ 	.word	0x00000000
        /*0090*/ 	.short	0x0001
        /*0092*/ 	.short	0x0008
        /*0094*/ 	.byte	0x00, 0xf5, 0x21, 0x00


	//----- nvinfo : EIATTR_KPARAM_INFO
	.align		4
.L_162:
        /*0098*/ 	.byte	0x04, 0x17
        /*009a*/ 	.short	(.L_164 - .L_163)
.L_163:
        /*009c*/ 	.word	0x00000000
        /*00a0*/ 	.short	0x0000
        /*00a2*/ 	.short	0x0000
        /*00a4*/ 	.byte	0x00, 0xf5, 0x21, 0x00


	//----- nvinfo : EIATTR_SPARSE_MMA_MASK
	.align		4
.L_164:
        /*00a8*/ 	.byte	0x03, 0x50
        /*00aa*/ 	.short	0x0000


	//----- nvinfo : EIATTR_MAXREG_COUNT
	.align		4
        /*00ac*/ 	.byte	0x03, 0x1b
        /*00ae*/ 	.short	0x00ff


	//----- nvinfo : EIATTR_MERCURY_ISA_VERSION
	.align		4
        /*00b0*/ 	.byte	0x03, 0x5f
        /*00b2*/ 	.short	0x0101


	//----- nvinfo : EIATTR_VRC_CTA_INIT_COUNT
	.align		4
        /*00b4*/ 	.byte	0x02, 0x4a
	.zero		1
	.zero		1


	//----- nvinfo : EIATTR_EXIT_INSTR_OFFSETS
	.align		4
        /*00b8*/ 	.byte	0x04, 0x1c
        /*00ba*/ 	.short	(.L_166 - .L_165)


	//   ....[0]....
.L_165:
        /*00bc*/ 	.word	0x00000070


	//   ....[1]....
        /*00c0*/ 	.word	0x00000530


	//   ....[2]....
        /*00c4*/ 	.word	0x000005f0


	//----- nvinfo : EIATTR_CRS_STACK_SIZE
	.align		4
.L_166:
        /*00c8*/ 	.byte	0x04, 0x1e
        /*00ca*/ 	.short	(.L_168 - .L_167)
.L_167:
        /*00cc*/ 	.word	0x00000000


	//----- nvinfo : EIATTR_CBANK_PARAM_SIZE
	.align		4
.L_168:
        /*00d0*/ 	.byte	0x03, 0x19
        /*00d2*/ 	.short	0x0048


	//----- nvinfo : EIATTR_PARAM_CBANK
	.align		4
        /*00d4*/ 	.byte	0x04, 0x0a
        /*00d6*/ 	.short	(.L_170 - .L_169)
	.align		4
.L_169:
        /*00d8*/ 	.word	index@(.nv.constant0._Z29block_volume_rendering_kernelPK11SamplePointPKfPK6float3S3_PKiPS4_PfSA_if)
        /*00dc*/ 	.short	0x0380
        /*00de*/ 	.short	0x0048


	//----- nvinfo : EIATTR_SW_WAR
	.align		4
.L_170:
        /*00e0*/ 	.byte	0x04, 0x36
        /*00e2*/ 	.short	(.L_172 - .L_171)
.L_171:
        /*00e4*/ 	.word	0x00000008
.L_172:


//--------------------- .nv.info._Z34block_interpolation_weights_kernelPK6float3PKiPK9BlockInfoPfif --------------------------
	.section	.nv.info._Z34block_interpolation_weights_kernelPK6float3PKiPK9BlockInfoPfif,"",@"SHT_CUDA_INFO"
	.sectionflags	@""
	.align	4


	//----- nvinfo : EIATTR_CUDA_API_VERSION
	.align		4
        /*0000*/ 	.byte	0x04, 0x37
        /*0002*/ 	.short	(.L_174 - .L_173)
.L_173:
        /*0004*/ 	.word	0x00000082


	//----- nvinfo : EIATTR_KPARAM_INFO
	.align		4
.L_174:
        /*0008*/ 	.byte	0x04, 0x17
        /*000a*/ 	.short	(.L_176 - .L_175)
.L_175:
        /*000c*/ 	.word	0x00000000
        /*0010*/ 	.short	0x0005
        /*0012*/ 	.short	0x0024
        /*0014*/ 	.byte	0x00, 0xf0, 0x11, 0x00


	//----- nvinfo : EIATTR_KPARAM_INFO
	.align		4
.L_176:
        /*0018*/ 	.byte	0x04, 0x17
        /*001a*/ 	.short	(.L_178 - .L_177)
.L_177:
        /*001c*/ 	.word	0x00000000
        /*0020*/ 	.short	0x0004
        /*0022*/ 	.short	0x0020
        /*0024*/ 	.byte	0x00, 0xf0, 0x11, 0x00


	//----- nvinfo : EIATTR_KPARAM_INFO
	.align		4
.L_178:
        /*0028*/ 	.byte	0x04, 0x17
        /*002a*/ 	.short	(.L_180 - .L_179)
.L_179:
        /*002c*/ 	.word	0x00000000
        /*0030*/ 	.short	0x0003
        /*0032*/ 	.short	0x0018
        /*0034*/ 	.byte	0x00, 0xf5, 0x21, 0x00


	//----- nvinfo : EIATTR_KPARAM_INFO
	.align		4
.L_180:
        /*0038*/ 	.byte	0x04, 0x17
        /*003a*/ 	.short	(.L_182 - .L_181)
.L_181:
        /*003c*/ 	.word	0x00000000
        /*0040*/ 	.short	0x0002
        /*0042*/ 	.short	0x0010
        /*0044*/ 	.byte	0x00, 0xf5, 0x21, 0x00


	//----- nvinfo : EIATTR_KPARAM_INFO
	.align		4
.L_182:
        /*0048*/ 	.byte	0x04, 0x17
        /*004a*/ 	.short	(.L_184 - .L_183)
.L_183:
        /*004c*/ 	.word	0x00000000
        /*0050*/ 	.short	0x0001
        /*0052*/ 	.short	0x0008
        /*0054*/ 	.byte	0x00, 0xf5, 0x21, 0x00


	//----- nvinfo : EIATTR_KPARAM_INFO
	.align		4
.L_184:
        /*0058*/ 	.byte	0x04, 0x17
        /*005a*/ 	.short	(.L_186 - .L_185)
.L_185:
        /*005c*/ 	.word	0x00000000
        /*0060*/ 	.short	0x0000
        /*0062*/ 	.short	0x0000
        /*0064*/ 	.byte	0x00, 0xf5, 0x21, 0x00


	//----- nvinfo : EIATTR_SPARSE_MMA_MASK
	.align		4
.L_186:
        /*0068*/ 	.byte	0x03, 0x50
        /*006a*/ 	.short	0x0000


	//----- nvinfo : EIATTR_MAXREG_COUNT
	.align		4
        /*006c*/ 	.byte	0x03, 0x1b
        /*006e*/ 	.short	0x00ff


	//----- nvinfo : EIATTR_MERCURY_ISA_VERSION
	.align		4
        /*0070*/ 	.byte	0x03, 0x5f
        /*0072*/ 	.short	0x0101


	//----- nvinfo : EIATTR_VRC_CTA_INIT_COUNT
	.align		4
        /*0074*/ 	.byte	0x02, 0x4a
	.zero		1
	.zero		1


	//----- nvinfo : EIATTR_EXIT_INSTR_OFFSETS
	.align		4
        /*0078*/ 	.byte	0x04, 0x1c
        /*007a*/ 	.short	(.L_188 - .L_187)


	//   ....[0]....
.L_187:
        /*007c*/ 	.word	0x00000070


	//   ....[1]....
        /*0080*/ 	.word	0x000005d0


	//----- nvinfo : EIATTR_CRS_STACK_SIZE
	.align		4
.L_188:
        /*0084*/ 	.byte	0x04, 0x1e
        /*0086*/ 	.short	(.L_190 - .L_189)
.L_189:
        /*0088*/ 	.word	0x00000000


	//----- nvinfo : EIATTR_CBANK_PARAM_SIZE
	.align		4
.L_190:
        /*008c*/ 	.byte	0x03, 0x19
        /*008e*/ 	.short	0x0028


	//----- nvinfo : EIATTR_PARAM_CBANK
	.align		4
        /*0090*/ 	.byte	0x04, 0x0a
        /*0092*/ 	.short	(.L_192 - .L_191)
	.align		4
.L_191:
        /*0094*/ 	.word	index@(.nv.constant0._Z34block_interpolation_weights_kernelPK6float3PKiPK9BlockInfoPfif)
        /*0098*/ 	.short	0x0380
        /*009a*/ 	.short	0x0028


	//----- nvinfo : EIATTR_SW_WAR
	.align		4
.L_192:
        /*009c*/ 	.byte	0x04, 0x36
        /*009e*/ 	.short	(.L_194 - .L_193)
.L_193:
        /*00a0*/ 	.word	0x00000008
.L_194:


//--------------------- .nv.info._Z19ray_sampling_kernelPK3RayPKiS3_PK9BlockInfoP11SamplePointPiiiP17curandStateXORWOW --------------------------
	.section	.nv.info._Z19ray_sampling_kernelPK3RayPKiS3_PK9BlockInfoP11SamplePointPiiiP17curandStateXORWOW,"",@"SHT_CUDA_INFO"
	.sectionflags	@""
	.align	4


	//----- nvinfo : EIATTR_CUDA_API_VERSION
	.align		4
        /*0000*/ 	.byte	0x04, 0x37
        /*0002*/ 	.short	(.L_196 - .L_195)
.L_195:
        /*0004*/ 	.word	0x00000082


	//----- nvinfo : EIATTR_KPARAM_INFO
	.align		4
.L_196:
        /*0008*/ 	.byte	0x04, 0x17
        /*000a*/ 	.short	(.L_198 - .L_197)
.L_197:
        /*000c*/ 	.word	0x00000000
        /*0010*/ 	.short	0x0008
        /*0012*/ 	.short	0x0038
        /*0014*/ 	.byte	0x00, 0xf5, 0x21, 0x00


	//----- nvinfo : EIATTR_KPARAM_INFO
	.align		4
.L_198:
        /*0018*/ 	.byte	0x04, 0x17
        /*001a*/ 	.short	(.L_200 - .L_199)
.L_199:
        /*001c*/ 	.word	0x00000000
        /*0020*/ 	.short	0x0007
        /*0022*/ 	.short	0x0034
        /*0024*/ 	.byte	0x00, 0xf0, 0x11, 0x00


	//----- nvinfo : EIATTR_KPARAM_INFO
	.align		4
.L_200:
        /*0028*/ 	.byte	0x04, 0x17
        /*002a*/ 	.short	(.L_202 - .L_201)
.L_201:
        /*002c*/ 	.word	0x00000000
        /*0030*/ 	.short	0x0006
        /*0032*/ 	.short	0x0030
        /*0034*/ 	.byte	0x00, 0xf0, 0x11, 0x00


	//----- nvinfo : EIATTR_KPARAM_INFO
	.align		4
.L_202:
        /*0038*/ 	.byte	0x04, 0x17
        /*003a*/ 	.short	(.L_204 - .L_203)
.L_203:
        /*003c*/ 	.word	0x00000000
        /*0040*/ 	.short	0x0005
        /*0042*/ 	.short	0x0028
        /*0044*/ 	.byte	0x00, 0xf5, 0x21, 0x00


	//----- nvinfo : EIATTR_KPARAM_INFO
	.align		4
.L_204:
        /*0048*/ 	.byte	0x04, 0x17
        /*004a*/ 	.short	(.L_206 - .L_205)
.L_205:
        /*004c*/ 	.word	0x00000000
        /*0050*/ 	.short	0x0004
        /*0052*/ 	.short	0x0020
        /*0054*/ 	.byte	0x00, 0xf5, 0x21, 0x00


	//----- nvinfo : EIATTR_KPARAM_INFO
	.align		4
.L_206:
        /*0058*/ 	.byte	0x04, 0x17
        /*005a*/ 	.short	(.L_208 - .L_207)
.L_207:
        /*005c*/ 	.word	0x00000000
        /*0060*/ 	.short	0x0003
        /*0062*/ 	.short	0x0018
        /*0064*/ 	.byte	0x00, 0xf5, 0x21, 0x00


	//----- nvinfo : EIATTR_KPARAM_INFO
	.align		4
.L_208:
        /*0068*/ 	.byte	0x04, 0x17
        /*006a*/ 	.short	(.L_210 - .L_209)
.L_209:
        /*006c*/ 	.word	0x00000000
        /*0070*/ 	.short	0x0002
        /*0072*/ 	.short	0x0010
        /*0074*/ 	.byte	0x00, 0xf5, 0x21, 0x00


	//----- nvinfo : EIATTR_KPARAM_INFO
	.align		4
.L_210:
        /*0078*/ 	.byte	0x04, 0x17
        /*007a*/ 	.short	(.L_212 - .L_211)
.L_211:
        /*007c*/ 	.word	0x00000000
        /*0080*/ 	.short	0x0001
        /*0082*/ 	.short	0x0008
        /*0084*/ 	.byte	0x00, 0xf5, 0x21, 0x00


	//----- nvinfo : EIATTR_KPARAM_INFO
	.align		4
.L_212:
        /*0088*/ 	.byte	0x04, 0x17
        /*008a*/ 	.short	(.L_214 - .L_213)
.L_213:
        /*008c*/ 	.word	0x00000000
        /*0090*/ 	.short	0x0000
        /*0092*/ 	.short	0x0000
        /*0094*/ 	.byte	0x00, 0xf5, 0x21, 0x00


	//----- nvinfo : EIATTR_SPARSE_MMA_MASK
	.align		4
.L_214:
        /*0098*/ 	.byte	0x03, 0x50
        /*009a*/ 	.short	0x0000


	//----- nvinfo : EIATTR_MAXREG_COUNT
	.align		4
        /*009c*/ 	.byte	0x03, 0x1b
        /*009e*/ 	.short	0x00ff


	//----- nvinfo : EIATTR_MERCURY_ISA_VERSION
	.align		4
        /*00a0*/ 	.byte	0x03, 0x5f
        /*00a2*/ 	.short	0x0101


	//----- nvinfo : EIATTR_VRC_CTA_INIT_COUNT
	.align		4
        /*00a4*/ 	.byte	0x02, 0x4a
	.zero		1
	.zero		1


	//----- nvinfo : EIATTR_EXIT_INSTR_OFFSETS
	.align		4
        /*00a8*/ 	.byte	0x04, 0x1c
        /*00aa*/ 	.short	(.L_216 - .L_215)


	//   ....[0]....
.L_215:
        /*00ac*/ 	.word	0x00000070


	//   ....[1]....
        /*00b0*/ 	.word	0x00000800


	//----- nvinfo : EIATTR_CRS_STACK_SIZE
	.align		4
.L_216:
        /*00b4*/ 	.byte	0x04, 0x1e
        /*00b6*/ 	.short	(.L_218 - .L_217)
.L_217:
        /*00b8*/ 	.word	0x00000000


	//----- nvinfo : EIATTR_CBANK_PARAM_SIZE
	.align		4
.L_218:
        /*00bc*/ 	.byte	0x03, 0x19
        /*00be*/ 	.short	0x0040


	//----- nvinfo : EIATTR_PARAM_CBANK
	.align		4
        /*00c0*/ 	.byte	0x04, 0x0a
        /*00c2*/ 	.short	(.L_220 - .L_219)
	.align		4
.L_219:
        /*00c4*/ 	.word	index@(.nv.constant0._Z19ray_sampling_kernelPK3RayPKiS3_PK9BlockInfoP11SamplePointPiiiP17curandStateXORWOW)
        /*00c8*/ 	.short	0x0380
        /*00ca*/ 	.short	0x0040


	//----- nvinfo : EIATTR_SW_WAR
	.align		4
.L_220:
        /*00cc*/ 	.byte	0x04, 0x36
        /*00ce*/ 	.short	(.L_222 - .L_221)
.L_221:
        /*00d0*/ 	.word	0x00000008
.L_222:


//--------------------- .nv.info._Z22block_selection_kernelPK3RayPK9BlockInfoPiS5_ii --------------------------
	.section	.nv.info._Z22block_selection_kernelPK3RayPK9BlockInfoPiS5_ii,"",@"SHT_CUDA_INFO"
	.sectionflags	@""
	.align	4


	//----- nvinfo : EIATTR_CUDA_API_VERSION
	.align		4
        /*0000*/ 	.byte	0x04, 0x37
        /*0002*/ 	.short	(.L_224 - .L_223)
.L_223:
        /*0004*/ 	.word	0x00000082


	//----- nvinfo : EIATTR_KPARAM_INFO
	.align		4
.L_224:
        /*0008*/ 	.byte	0x04, 0x17
        /*000a*/ 	.short	(.L_226 - .L_225)
.L_225:
        /*000c*/ 	.word	0x00000000
        /*0010*/ 	.short	0x0005
        /*0012*/ 	.short	0x0024
        /*0014*/ 	.byte	0x00, 0xf0, 0x11, 0x00


	//----- nvinfo : EIATTR_KPARAM_INFO
	.align		4
.L_226:
        /*0018*/ 	.byte	0x04, 0x17
        /*001a*/ 	.short	(.L_228 - .L_227)
.L_227:
        /*001c*/ 	.word	0x00000000
        /*0020*/ 	.short	0x0004
        /*0022*/ 	.short	0x0020
        /*0024*/ 	.byte	0x00, 0xf0, 0x11, 0x00


	//----- nvinfo : EIATTR_KPARAM_INFO
	.align		4
.L_228:
        /*0028*/ 	.byte	0x04, 0x17
        /*002a*/ 	.short	(.L_230 - .L_229)
.L_229:
        /*002c*/ 	.word	0x00000000
        /*0030*/ 	.short	0x0003
        /*0032*/ 	.short	0x0018
        /*0034*/ 	.byte	0x00, 0xf5, 0x21, 0x00


	//----- nvinfo : EIATTR_KPARAM_INFO
	.align		4
.L_230:
        /*0038*/ 	.byte	0x04, 0x17
        /*003a*/ 	.short	(.L_232 - .L_231)
.L_231:
        /*003c*/ 	.word	0x00000000
        /*0040*/ 	.short	0x0002
        /*0042*/ 	.short	0x0010
        /*0044*/ 	.byte	0x00, 0xf5, 0x21, 0x00


	//----- nvinfo : EIATTR_KPARAM_INFO
	.align		4
.L_232:
        /*0048*/ 	.byte	0x04, 0x17
        /*004a*/ 	.short	(.L_234 - .L_233)
.L_233:
        /*004c*/ 	.word	0x00000000
        /*0050*/ 	.short	0x0001
        /*0052*/ 	.short	0x0008
        /*0054*/ 	.byte	0x00, 0xf5, 0x21, 0x00


	//----- nvinfo : EIATTR_KPARAM_INFO
	.align		4
.L_234:
        /*0058*/ 	.byte	0x04, 0x17
        /*005a*/ 	.short	(.L_236 - .L_235)
.L_235:
        /*005c*/ 	.word	0x00000000
        /*0060*/ 	.short	0x0000
        /*0062*/ 	.short	0x0000
        /*0064*/ 	.byte	0x00, 0xf5, 0x21, 0x00


	//----- nvinfo : EIATTR_SPARSE_MMA_MASK
	.align		4
.L_236:
        /*0068*/ 	.byte	0x03, 0x50
        /*006a*/ 	.short	0x0000


	//----- nvinfo : EIATTR_MAXREG_COUNT
	.align		4
        /*006c*/ 	.byte	0x03, 0x1b
        /*006e*/ 	.short	0x00ff


	//----- nvinfo : EIATTR_MERCURY_ISA_VERSION
	.align		4
        /*0070*/ 	.byte	0x03, 0x5f
        /*0072*/ 	.short	0x0101


	//----- nvinfo : EIATTR_VRC_CTA_INIT_COUNT
	.align		4
        /*0074*/ 	.byte	0x02, 0x4a
	.zero		1
	.zero		1


	//----- nvinfo : EIATTR_EXIT_INSTR_OFFSETS
	.align		4
        /*0078*/ 	.byte	0x04, 0x1c
        /*007a*/ 	.short	(.L_238 - .L_237)


	//   ....[0]....
.L_237:
        /*007c*/ 	.word	0x00000070


	//   ....[1]....
        /*0080*/ 	.word	0x000007b0


	//----- nvinfo : EIATTR_CRS_STACK_SIZE
	.align		4
.L_238:
        /*0084*/ 	.byte	0x04, 0x1e
        /*0086*/ 	.short	(.L_240 - .L_239)
.L_239:
        /*0088*/ 	.word	0x00000000


	//----- nvinfo : EIATTR_CBANK_PARAM_SIZE
	.align		4
.L_240:
        /*008c*/ 	.byte	0x03, 0x19
        /*008e*/ 	.short	0x0028


	//----- nvinfo : EIATTR_PARAM_CBANK
	.align		4
        /*0090*/ 	.byte	0x04, 0x0a
        /*0092*/ 	.short	(.L_242 - .L_241)
	.align		4
.L_241:
        /*0094*/ 	.word	index@(.nv.constant0._Z22block_selection_kernelPK3RayPK9BlockInfoPiS5_ii)
        /*0098*/ 	.short	0x0380
        /*009a*/ 	.short	0x0028


	//----- nvinfo : EIATTR_SW_WAR
	.align		4
.L_242:
        /*009c*/ 	.byte	0x04, 0x36
        /*009e*/ 	.short	(.L_244 - .L_243)
.L_243:
        /*00a0*/ 	.word	0x00000008
.L_244:


//--------------------- .nv.info._Z23block_visibility_kernelPK6float3PK9BlockInfoPfiif --------------------------
	.section	.nv.info._Z23block_visibility_kernelPK6float3PK9BlockInfoPfiif,"",@"SHT_CUDA_INFO"
	.sectionflags	@""
	.align	4


	//----- nvinfo : EIATTR_CUDA_API_VERSION
	.align		4
        /*0000*/ 	.byte	0x04, 0x37
        /*0002*/ 	.short	(.L_246 - .L_245)
.L_245:
        /*0004*/ 	.word	0x00000082


	//----- nvinfo : EIATTR_KPARAM_INFO
	.align		4
.L_246:
        /*0008*/ 	.byte	0x04, 0x17
        /*000a*/ 	.short	(.L_248 - .L_247)
.L_247:
        /*000c*/ 	.word	0x00000000
        /*0010*/ 	.short	0x0005
        /*0012*/ 	.short	0x0020
        /*0014*/ 	.byte	0x00, 0xf0, 0x11, 0x00


	//----- nvinfo : EIATTR_KPARAM_INFO
	.align		4
.L_248:
        /*0018*/ 	.byte	0x04, 0x17
        /*001a*/ 	.short	(.L_250 - .L_249)
.L_249:
        /*001c*/ 	.word	0x00000000
        /*0020*/ 	.short	0x0004
        /*0022*/ 	.short	0x001c
        /*0024*/ 	.byte	0x00, 0xf0, 0x11, 0x00


	//----- nvinfo : EIATTR_KPARAM_INFO
	.align		4
.L_250:
        /*0028*/ 	.byte	0x04, 0x17
        /*002a*/ 	.short	(.L_252 - .L_251)
.L_251:
        /*002c*/ 	.word	0x00000000
        /*0030*/ 	.short	0x0003
        /*0032*/ 	.short	0x0018
        /*0034*/ 	.byte	0x00, 0xf0, 0x11, 0x00


	//----- nvinfo : EIATTR_KPARAM_INFO
	.align		4
.L_252:
        /*0038*/ 	.byte	0x04, 0x17
        /*003a*/ 	.short	(.L_254 - .L_253)
.L_253:
        /*003c*/ 	.word	0x00000000
        /*0040*/ 	.short	0x0002
        /*0042*/ 	.short	0x0010
        /*0044*/ 	.byte	0x00, 0xf5, 0x21, 0x00


	//----- nvinfo : EIATTR_KPARAM_INFO
	.align		4
.L_254:
        /*0048*/ 	.byte	0x04, 0x17
        /*004a*/ 	.short	(.L_256 - .L_255)
.L_255:
        /*004c*/ 	.word	0x00000000
        /*0050*/ 	.short	0x0001
        /*0052*/ 	.short	0x0008
        /*0054*/ 	.byte	0x00, 0xf5, 0x21, 0x00


	//----- nvinfo : EIATTR_KPARAM_INFO
	.align		4
.L_256:
        /*0058*/ 	.byte	0x04, 0x17
        /*005a*/ 	.short	(.L_258 - .L_257)
.L_257:
        /*005c*/ 	.word	0x00000000
        /*0060*/ 	.short	0x0000
        /*0062*/ 	.short	0x0000
        /*0064*/ 	.byte	0x00, 0xf5, 0x21, 0x00


	//----- nvinfo : EIATTR_SPARSE_MMA_MASK
	.align		4
.L_258:
        /*0068*/ 	.byte	0x03, 0x50
        /*006a*/ 	.short	0x0000


	//----- nvinfo : EIATTR_MAXREG_COUNT
	.align		4
        /*006c*/ 	.byte	0x03, 0x1b
        /*006e*/ 	.short	0x00ff


	//----- nvinfo : EIATTR_MERCURY_ISA_VERSION
	.align		4
        /*0070*/ 	.byte	0x03, 0x5f
        /*0072*/ 	.short	0x0101


	//----- nvinfo : EIATTR_VRC_CTA_INIT_COUNT
	.align		4
        /*0074*/ 	.byte	0x02, 0x4a
	.zero		1
	.zero		1


	//----- nvinfo : EIATTR_EXIT_INSTR_OFFSETS
	.align		4
        /*0078*/ 	.byte	0x04, 0x1c
        /*007a*/ 	.short	(.L_260 - .L_259)


	//   ....[0]....
.L_259:
        /*007c*/ 	.word	0x00000080


	//   ....[1]....
        /*0080*/ 	.word	0x00000280


	//   ....[2]....
        /*0084*/ 	.word	0x000006b0


	//----- nvinfo : EIATTR_CRS_STACK_SIZE
	.align		4
.L_260:
        /*0088*/ 	.byte	0x04, 0x1e
        /*008a*/ 	.short	(.L_262 - .L_261)
.L_261:
        /*008c*/ 	.word	0x00000000


	//----- nvinfo : EIATTR_CBANK_PARAM_SIZE
	.align		4
.L_262:
        /*0090*/ 	.byte	0x03, 0x19
        /*0092*/ 	.short	0x0024


	//----- nvinfo : EIATTR_PARAM_CBANK
	.align		4
        /*0094*/ 	.byte	0x04, 0x0a
        /*0096*/ 	.short	(.L_264 - .L_263)
	.align		4
.L_263:
        /*0098*/ 	.word	index@(.nv.constant0._Z23block_visibility_kernelPK6float3PK9BlockInfoPfiif)
        /*009c*/ 	.short	0x0380
        /*009e*/ 	.short	0x0024


	//----- nvinfo : EIATTR_SW_WAR
	.align		4
.L_264:
        /*00a0*/ 	.byte	0x04, 0x36
        /*00a2*/ 	.short	(.L_266 - .L_265)
.L_265:
        /*00a4*/ 	.word	0x00000008
.L_266:


//--------------------- .nv.callgraph             --------------------------
	.section	.nv.callgraph,"",@"SHT_CUDA_CALLGRAPH"
	.align	4
	.sectionentsize	8
	.align		4
        /*0000*/ 	.word	0x00000000
	.align		4
        /*0004*/ 	.word	0xffffffff
	.align		4
        /*0008*/ 	.word	index@(_Z21block_gradient_kernelPK6float3PKfPK11SamplePointS3_S1_S3_PKiPfPS_if)
	.align		4
        /*000c*/ 	.word	index@(free)
	.align		4
        /*0010*/ 	.word	index@(_Z21block_gradient_kernelPK6float3PKfPK11SamplePointS3_S1_S3_PKiPfPS_if)
	.align		4
        /*0014*/ 	.word	index@(malloc)
	.align		4
        /*0018*/ 	.word	0x00000000
	.align		4
        /*001c*/ 	.word	0xfffffffe
	.align		4
        /*0020*/ 	.word	0x00000000
	.align		4
        /*0024*/ 	.word	0xfffffffd
	.align		4
        /*0028*/ 	.word	0x00000000
	.align		4
        /*002c*/ 	.word	0xfffffffc


//--------------------- .nv.constant4             --------------------------
	.section	.nv.constant4,"a",@progbits
	.align	8
	.align		8
.nv.constant4:
        /*0000*/ 	.dword	precalc_xorwow_matrix
	.align		8
        /*0008*/ 	.dword	precalc_xorwow_offset_matrix
	.align		8
        /*0010*/ 	.dword	mrg32k3aM1
	.align		8
        /*0018*/ 	.dword	mrg32k3aM2
	.align		8
        /*0020*/ 	.dword	mrg32k3aM1SubSeq
	.align		8
        /*0028*/ 	.dword	mrg32k3aM2SubSeq
	.align		8
        /*0030*/ 	.dword	mrg32k3aM1Seq
	.align		8
        /*0038*/ 	.dword	mrg32k3aM2Seq
	.align		8
        /*0040*/ 	.dword	malloc
	.align		8
        /*0048*/ 	.dword	free


//--------------------- .nv.constant3             --------------------------
	.section	.nv.constant3,"a",@progbits
	.align	8
.nv.constant3:
	.type		__cr_lgamma_table,@object
	.size		__cr_lgamma_table,(.L_8 - __cr_lgamma_table)
__cr_lgamma_table:
        /*0000*/ 	.byte	0x00, 0x00, 0x00, 0x00, 0x00, 0x00, 0x00, 0x00, 0x00, 0x00, 0x00, 0x00, 0x00, 0x00, 0x00, 0x00
        /*0010*/ 	.byte	0xef, 0x39, 0xfa, 0xfe, 0x42, 0x2e, 0xe6, 0x3f, 0x02, 0x20, 0x2a, 0xfa, 0x0b, 0xab, 0xfc, 0x3f
        /*0020*/ 	.byte	0xf9, 0x2c, 0x92, 0x7c, 0xa7, 0x6c, 0x09, 0x40, 0xc9, 0x79, 0x44, 0x3c, 0x64, 0x26, 0x13, 0x40
        /*0030*/ 	.byte	0xca, 0x01, 0xcf, 0x3a, 0x27, 0x51, 0x1a, 0x40, 0x30, 0xcc, 0x2d, 0xf3, 0xe1, 0x0c, 0x21, 0x40
        /*0040*/ 	.byte	0x0d, 0xb7, 0xfc, 0x82, 0x8e, 0x35, 0x25, 0x40
.L_8:


//--------------------- .text._Z28memory_bandwidth_test_kernelPKfPfi --------------------------
	.section	.text._Z28memory_bandwidth_test_kernelPKfPfi,"ax",@progbits
	.align	128
        .global         _Z28memory_bandwidth_test_kernelPKfPfi
        .type           _Z28memory_bandwidth_test_kernelPKfPfi,@function
        .size           _Z28memory_bandwidth_test_kernelPKfPfi,(.L_x_114 - _Z28memory_bandwidth_test_kernelPKfPfi)
        .other          _Z28memory_bandwidth_test_kernelPKfPfi,@"STO_CUDA_ENTRY STV_DEFAULT"
_Z28memory_bandwidth_test_kernelPKfPfi:
.text._Z28memory_bandwidth_test_kernelPKfPfi:
[----:B------:R-:W-:Y:S01]  /*0000*/  LDC R1, c[0x0][0x37c] ;  /* 0x0000df00ff017b82 */ /* 0x000fe20000000800 */
[----:B------:R-:W0:Y:S07]  /*0010*/  S2R R0, SR_TID.X ;  /* 0x0000000000007919 */ /* 0x000e2e0000002100 */
[----:B------:R-:W0:Y:S01]  /*0020*/  S2UR UR4, SR_CTAID.X ;  /* 0x00000000000479c3 */ /* 0x000e220000002500 */
[----:B------:R-:W1:Y:S07]  /*0030*/  LDCU UR5, c[0x0][0x390] ;  /* 0x00007200ff0577ac */ /* 0x000e6e0008000800 */
[----:B------:R-:W0:Y:S02]  /*0040*/  LDC R7, c[0x0][0x360] ;  /* 0x0000d800ff077b82 */ /* 0x000e240000000800 */
[----:B0-----:R-:W-:-:S05]  /*0050*/  IMAD R7, R7, UR4, R0 ;  /* 0x0000000407077c24 */ /* 0x001fca000f8e0200 */
[----:B-1----:R-:W-:-:S13]  /*0060*/  ISETP.GE.AND P0, PT, R7, UR5, PT ;  /* 0x0000000507007c0c */ /* 0x002fda000bf06270 */
[----:B------:R-:W-:Y:S05]  /*0070*/  @P0 EXIT ;  /* 0x000000000000094d */ /* 0x000fea0003800000 */
[----:B------:R-:W0:Y:S01]  /*0080*/  LDC.64 R2, c[0x0][0x380] ;  /* 0x0000e000ff027b82 */ /* 0x000e220000000a00 */
[----:B------:R-:W1:Y:S07]  /*0090*/  LDCU.64 UR4, c[0x0][0x358] ;  /* 0x00006b00ff0477ac */ /* 0x000e6e0008000a00 */
[----:B------:R-:W2:Y:S01]  /*00a0*/  LDC.64 R4, c[0x0][0x388] ;  /* 0x0000e200ff047b82 */ /* 0x000ea20000000a00 */
[----:B0-----:R-:W-:-:S06]  /*00b0*/  IMAD.WIDE R2, R7, 0x4, R2 ;  /* 0x0000000407027825 */ /* 0x001fcc00078e0202 */
[----:B-1----:R-:W3:Y:S01]  /*00c0*/  LDG.E R3, desc[UR4][R2.64] ;  /* 0x0000000402037981 */ /* 0x002ee2000c1e1900 */
[----:B--2---:R-:W-:-:S05]  /*00d0*/  IMAD.WIDE R4, R7, 0x4, R4 ;  /* 0x0000000407047825 */ /* 0x004fca00078e0204 */
[----:B---3--:R-:W-:Y:S01]  /*00e0*/  STG.E desc[UR4][R4.64], R3 ;  /* 0x0000000304007986 */ /* 0x008fe2000c101904 */
[----:B------:R-:W-:Y:S05]  /*00f0*/  EXIT ;  /* 0x000000000000794d */ /* 0x000fea0003800000 */
.L_x_0:
[----:B------:R-:W-:-:S00]  /*0100*/  BRA `(.L_x_0) ;  /* 0xfffffffc00fc7947 */ /* 0x000fc0000383ffff */
[----:B------:R-:W-:-:S00]  /*0110*/  NOP ;  /* 0x0000000000007918 */ /* 0x000fc00000000000 */
        /* <DEDUP_REMOVED lines=14> */
.L_x_114:


//--------------------- .text._Z21block_gradient_kernelPK6float3PKfPK11SamplePointS3_S1_S3_PKiPfPS_if --------------------------
	.section	.text._Z21block_gradient_kernelPK6float3PKfPK11SamplePointS3_S1_S3_PKiPfPS_if,"ax",@progbits
	.align	128
        .global         _Z21block_gradient_kernelPK6float3PKfPK11SamplePointS3_S1_S3_PKiPfPS_if
        .type           _Z21block_gradient_kernelPK6float3PKfPK11SamplePointS3_S1_S3_PKiPfPS_if,@function
        .size           _Z21block_gradient_kernelPK6float3PKfPK11SamplePointS3_S1_S3_PKiPfPS_if,(.L_x_115 - _Z21block_gradient_kernelPK6float3PKfPK11SamplePointS3_S1_S3_PKiPfPS_if)
        .other          _Z21block_gradient_kernelPK6float3PKfPK11SamplePointS3_S1_S3_PKiPfPS_if,@"STO_CUDA_ENTRY STV_DEFAULT"
_Z21block_gradient_kernelPK6float3PKfPK11SamplePointS3_S1_S3_PKiPfPS_if:
.text._Z21block_gradient_kernelPK6float3PKfPK11SamplePointS3_S1_S3_PKiPfPS_if:
[----:B------:R-:W0:Y:S01]  /*0000*/  LDC R1, c[0x0][0x37c] ;  /* 0x0000df00ff017b82 */ /* 0x000e220000000800 */
[----:B------:R-:W1:Y:S07]  /*0010*/  S2R R0, SR_TID.X ;  /* 0x0000000000007919 */ /* 0x000e6e0000002100 */
[----:B------:R-:W1:Y:S01]  /*0020*/  S2UR UR4, SR_CTAID.X ;  /* 0x00000000000479c3 */ /* 0x000e620000002500 */
[----:B------:R-:W2:Y:S07]  /*0030*/  LDCU UR5, c[0x0][0x3c8] ;  /* 0x00007900ff0577ac */ /* 0x000eae0008000800 */
[----:B------:R-:W1:Y:S02]  /*0040*/  LDC R25, c[0x0][0x360] ;  /* 0x0000d800ff197b82 */ /* 0x000e640000000800 */
[----:B-1----:R-:W-:-:S05]  /*0050*/  IMAD R25, R25, UR4, R0 ;  /* 0x0000000419197c24 */ /* 0x002fca000f8e0200 */
[----:B--2---:R-:W-:-:S13]  /*0060*/  ISETP.GE.AND P0, PT, R25, UR5, PT ;  /* 0x0000000519007c0c */ /* 0x004fda000bf06270 */
[----:B0-----:R-:W-:Y:S05]  /*0070*/  @P0 EXIT ;  /* 0x000000000000094d */ /* 0x001fea0003800000 */
[----:B------:R-:W0:Y:S01]  /*0080*/  LDC.64 R2, c[0x0][0x3b0] ;  /* 0x0000ec00ff027b82 */ /* 0x000e220000000a00 */
[----:B------:R-:W1:Y:S01]  /*0090*/  LDCU.64 UR36, c[0x0][0x358] ;  /* 0x00006b00ff2477ac */ /* 0x000e620008000a00 */
[----:B0-----:R-:W-:-:S05]  /*00a0*/  IMAD.WIDE R2, R25, 0x4, R2 ;  /* 0x0000000419027825 */ /* 0x001fca00078e0202 */
[----:B-1----:R-:W2:Y:S02]  /*00b0*/  LDG.E R24, desc[UR36][R2.64] ;  /* 0x0000002402187981 */ /* 0x002ea4000c1e1900 */
[----:B--2---:R-:W-:-:S13]  /*00c0*/  ISETP.NE.AND P0, PT, R24, RZ, PT ;  /* 0x000000ff1800720c */ /* 0x004fda0003f05270 */
[----:B------:R-:W-:Y:S05]  /*00d0*/  @!P0 EXIT ;  /* 0x000000000000894d */ /* 0x000fea0003800000 */
[----:B------:R-:W0:Y:S08]  /*00e0*/  LDC.64 R2, c[0x0][0x380] ;  /* 0x0000e000ff027b82 */ /* 0x000e300000000a00 */
[----:B------:R-:W1:Y:S01]  /*00f0*/  LDC.64 R6, c[0x0][0x388] ;  /* 0x0000e200ff067b82 */ /* 0x000e620000000a00 */
[----:B0-----:R-:W-:-:S05]  /*0100*/  IMAD.WIDE R2, R25, 0xc, R2 ;  /* 0x0000000c19027825 */ /* 0x001fca00078e0202 */
[----:B------:R0:W5:Y:S01]  /*0110*/  LDG.E R23, desc[UR36][R2.64] ;  /* 0x0000002402177981 */ /* 0x000162000c1e1900 */
[----:B-1----:R-:W-:-:S03]  /*0120*/  IMAD.WIDE R6, R25, 0x4, R6 ;  /* 0x0000000419067825 */ /* 0x002fc600078e0206 */
[----:B------:R0:W5:Y:S04]  /*0130*/  LDG.E R22, desc[UR36][R2.64+0x4] ;  /* 0x0000042402167981 */ /* 0x000168000c1e1900 */
[----:B------:R0:W5:Y:S04]  /*0140*/  LDG.E R26, desc[UR36][R2.64+0x8] ;  /* 0x00000824021a7981 */ /* 0x000168000c1e1900 */
[----:B------:R0:W5:Y:S01]  /*0150*/  LDG.E R27, desc[UR36][R6.64] ;  /* 0x00000024061b7981 */ /* 0x000162000c1e1900 */
[----:B------:R-:W-:-:S04]  /*0160*/  MOV R18, 0x40 ;  /* 0x0000004000127802 */ /* 0x000fc80000000f00 */
[----:B------:R0:W1:Y:S01]  /*0170*/  LDC.64 R8, c[0x4][R18] ;  /* 0x0100000012087b82 */ /* 0x0000620000000a00 */
[----:B------:R-:W-:-:S03]  /*0180*/  IMAD.WIDE R16, R24, 0x4, RZ ;  /* 0x0000000418107825 */ /* 0x000fc600078e02ff */
[----:B------:R-:W-:Y:S02]  /*0190*/  MOV R4, R16 ;  /* 0x0000001000047202 */ /* 0x000fe40000000f00 */
[----:B------:R-:W-:-:S07]  /*01a0*/  MOV R5, R17 ;  /* 0x0000001100057202 */ /* 0x000fce0000000f00 */
[----:B------:R-:W-:-:S07]  /*01b0*/  LEPC R20, `(.L_x_1) ;  /* 0x000000001014794e */ /* 0x000fce0000000000 */
[----:B01---5:R-:W-:Y:S05]  /*01c0*/  CALL.ABS.NOINC R8 ;  /* 0x0000000008007343 */ /* 0x023fea0003c00000 */
.L_x_1:
[----:B------:R0:W1:Y:S01]  /*01d0*/  LDC.64 R2, c[0x4][R18] ;  /* 0x0100000012027b82 */ /* 0x0000620000000a00 */
[----:B------:R-:W-:Y:S02]  /*01e0*/  MOV R19, R5 ;  /* 0x0000000500137202 */ /* 0x000fe40000000f00 */
[----:B------:R-:W-:Y:S02]  /*01f0*/  MOV R5, R17 ;  /* 0x0000001100057202 */ /* 0x000fe40000000f00 */
[----:B0-----:R-:W-:Y:S02]  /*0200*/  MOV R18, R4 ;  /* 0x0000000400127202 */ /* 0x001fe40000000f00 */
[----:B------:R-:W-:-:S07]  /*0210*/  MOV R4, R16 ;  /* 0x0000001000047202 */ /* 0x000fce0000000f00 */
[----:B------:R-:W-:-:S07]  /*0220*/  LEPC R20, `(.L_x_2) ;  /* 0x000000001014794e */ /* 0x000fce0000000000 */
[----:B-1----:R-:W-:Y:S05]  /*0230*/  CALL.ABS.NOINC R2 ;  /* 0x0000000002007343 */ /* 0x002fea0003c00000 */
.L_x_2:
[----:B------:R-:W-:Y:S01]  /*0240*/  ISETP.GE.AND P0, PT, R24, 0x1, PT ;  /* 0x000000011800780c */ /* 0x000fe20003f06270 */
[----:B------:R-:W-:Y:S01]  /*0250*/  BSSY.RECONVERGENT B0, `(.L_x_3) ;  /* 0x00001d1000007945 */ /* 0x000fe20003800200 */
[----:B------:R-:W-:Y:S02]  /*0260*/  MOV R16, R4 ;  /* 0x0000000400107202 */ /* 0x000fe40000000f00 */
[----:B------:R-:W-:-:S09]  /*0270*/  MOV R17, R5 ;  /* 0x0000000500117202 */ /* 0x000fd20000000f00 */
[----:B------:R-:W-:Y:S05]  /*0280*/  @!P0 BRA `(.L_x_4) ;  /* 0x0000001c00348947 */ /* 0x000fea0003800000 */
[C---:B------:R-:W-:Y:S01]  /*0290*/  ISETP.GE.U32.AND P0, PT, R24.reuse, 0x4, PT ;  /* 0x000000041800780c */ /* 0x040fe20003f06070 */
[----:B------:R-:W-:Y:S01]  /*02a0*/  BSSY.RECONVERGENT B1, `(.L_x_5) ;  /* 0x00000f5000017945 */ /* 0x000fe20003800200 */
[----:B------:R-:W-:Y:S01]  /*02b0*/  HFMA2 R6, -RZ, RZ, 1.875, 0 ;  /* 0x3f800000ff067431 */ /* 0x000fe200000001ff */
[----:B------:R-:W-:Y:S02]  /*02c0*/  SHF.L.U32 R25, R25, 0x7, RZ ;  /* 0x0000000719197819 */ /* 0x000fe400000006ff */
[C---:B------:R-:W-:Y:S02]  /*02d0*/  IADD3 R0, PT, PT, R24.reuse, -0x1, RZ ;  /* 0xffffffff18007810 */ /* 0x040fe40007ffe0ff */
[----:B------:R-:W-:Y:S02]  /*02e0*/  LOP3.LUT R8, R24, 0x3, RZ, 0xc0, !PT ;  /* 0x0000000318087812 */ /* 0x000fe400078ec0ff */
[----:B------:R-:W-:-:S04]  /*02f0*/  MOV R7, RZ ;  /* 0x000000ff00077202 */ /* 0x000fc80000000f00 */
[----:B------:R-:W-:Y:S05]  /*0300*/  @!P0 BRA `(.L_x_6) ;  /* 0x0000000c00b88947 */ /* 0x000fea0003800000 */
[----:B------:R-:W0:Y:S01]  /*0310*/  LDCU.64 UR6, c[0x0][0x390] ;  /* 0x00007200ff0677ac */ /* 0x000e220008000a00 */
[----:B------:R-:W1:Y:S01]  /*0320*/  LDC.64 R10, c[0x0][0x398] ;  /* 0x0000e600ff0a7b82 */ /* 0x000e620000000a00 */
[----:B------:R-:W-:Y:S01]  /*0330*/  ISETP.GT.AND P0, PT, R0, RZ, PT ;  /* 0x000000ff0000720c */ /* 0x000fe20003f04270 */
[----:B------:R-:W-:Y:S01]  /*0340*/  UMOV UR4, 0x58 ;  /* 0x0000005800047882 */ /* 0x000fe20000000000 */
[----:B------:R-:W-:-:S05]  /*0350*/  UMOV UR5, 0x0 ;  /* 0x0000000000057882 */ /* 0x000fca0000000000 */
[----:B------:R-:W2:Y:S01]  /*0360*/  LDC.64 R4, c[0x0][0x3a8] ;  /* 0x0000ea00ff047b82 */ /* 0x000ea20000000a00 */
[----:B0-----:R-:W-:-:S04]  /*0370*/  UIMAD.WIDE.U32 UR4, UR6, 0x1, UR4 ;  /* 0x00000001060478a5 */ /* 0x001fc8000f8e0004 */
[----:B------:R-:W-:Y:S02]  /*0380*/  UIADD3 UR6, UPT, UPT, UR5, UR7, URZ ;  /* 0x0000000705067290 */ /* 0x000fe4000fffe0ff */
[----:B------:R-:W-:Y:S01]  /*0390*/  MOV R3, UR5 ;  /* 0x0000000500037c02 */ /* 0x000fe20008000f00 */
[C---:B-1----:R-:W-:Y:S01]  /*03a0*/  IMAD.WIDE R10, R25.reuse, 0x4, R10 ;  /* 0x00000004190a7825 */ /* 0x042fe200078e020a */
[----:B------:R-:W-:Y:S02]  /*03b0*/  MOV R2, UR4 ;  /* 0x0000000400027c02 */ /* 0x000fe40008000f00 */
[----:B------:R-:W-:Y:S01]  /*03c0*/  MOV R3, UR6 ;  /* 0x0000000600037c02 */ /* 0x000fe20008000f00 */
[----:B------:R-:W0:Y:S01]  /*03d0*/  LDCU UR4, c[0x0][0x3cc] ;  /* 0x00007980ff0477ac */ /* 0x000e220008000800 */
[----:B------:R-:W3:Y:S01]  /*03e0*/  LDG.E R9, desc[UR36][R10.64] ;  /* 0x000000240a097981 */ /* 0x000ee2000c1e1900 */
[----:B--2---:R-:W-:-:S04]  /*03f0*/  IMAD.WIDE R4, R25, 0x4, R4 ;  /* 0x0000000419047825 */ /* 0x004fc800078e0204 */
[----:B------:R-:W-:Y:S01]  /*0400*/  IMAD.WIDE R6, R25, 0x20, R2 ;  /* 0x0000002019067825 */ /* 0x000fe200078e0202 */
[----:B------:R-:W3:Y:S04]  /*0410*/  LDG.E R12, desc[UR36][R4.64] ;  /* 0x00000024040c7981 */ /* 0x000ee8000c1e1900 */
[----:B------:R-:W2:Y:S04]  /*0420*/  @P0 LDG.E R13, desc[UR36][R6.64+-0x20] ;  /* 0xffffe024060d0981 */ /* 0x000ea8000c1e1900 */
[----:B------:R-:W2:Y:S01]  /*0430*/  @P0 LDG.E R14, desc[UR36][R6.64+-0x40] ;  /* 0xffffc024060e0981 */ /* 0x000ea2000c1e1900 */
[----:B---3--:R-:W-:Y:S01]  /*0440*/  FMUL R9, R9, -R12 ;  /* 0x8000000c09097220 */ /* 0x008fe20000400000 */
[----:B------:R-:W-:-:S03]  /*0450*/  MOV R12, 0x3c23d70a ;  /* 0x3c23d70a000c7802 */ /* 0x000fc60000000f00 */
[----:B0-----:R-:W-:Y:S01]  /*0460*/  FMUL R15, R9, UR4 ;  /* 0x00000004090f7c20 */ /* 0x001fe20008400000 */
[----:B------:R-:W-:Y:S01]  /*0470*/  MOV R9, 0x3bbb989d ;  /* 0x3bbb989d00097802 */ /* 0x000fe20000000f00 */
[----:B--2---:R-:W-:-:S04]  /*0480*/  @P0 FADD R12, R13, -R14 ;  /* 0x8000000e0d0c0221 */ /* 0x004fc80000000000 */
[----:B------:R-:W-:Y:S01]  /*0490*/  FMUL R14, R15, R12 ;  /* 0x0000000c0f0e7220 */ /* 0x000fe20000400000 */
[----:B------:R-:W-:-:S03]  /*04a0*/  MOV R12, 0x437c0000 ;  /* 0x437c0000000c7802 */ /* 0x000fc60000000f00 */
[----:B------:R-:W-:-:S04]  /*04b0*/  FFMA.SAT R13, R14, R9, 0.5 ;  /* 0x3f0000000e0d7423 */ /* 0x000fc80000002009 */
[----:B------:R-:W-:-:S04]  /*04c0*/  FFMA.RM R13, R13, R12, 12582913 ;  /* 0x4b4000010d0d7423 */ /* 0x000fc8000000400c */
[----:B------:R-:W-:-:S04]  /*04d0*/  FADD R15, R13, -12583039 ;  /* 0xcb40007f0d0f7421 */ /* 0x000fc80000000000 */
[----:B------:R-:W-:-:S04]  /*04e0*/  FFMA R15, R14, 1.4426950216293334961, -R15 ;  /* 0x3fb8aa3b0e0f7823 */ /* 0x000fc8000000080f */
[----:B------:R-:W-:-:S04]  /*04f0*/  FFMA R15, R14, 1.925963033500011079e-08, R15 ;  /* 0x32a570600e0f7823 */ /* 0x000fc8000000000f */
[----:B------:R-:W0:Y:S01]  /*0500*/  MUFU.EX2 R14, R15 ;  /* 0x0000000f000e7308 */ /* 0x000e220000000800 */
[----:B------:R-:W-:Y:S02]  /*0510*/  SHF.L.U32 R13, R13, 0x17, RZ ;  /* 0x000000170d0d7819 */ /* 0x000fe400000006ff */
[----:B------:R-:W-:-:S03]  /*0520*/  ISETP.GT.AND P0, PT, R0, 0x1, PT ;  /* 0x000000010000780c */ /* 0x000fc60003f04270 */
[----:B0-----:R-:W-:-:S05]  /*0530*/  FFMA R21, R13, -R14, 1 ;  /* 0x3f8000000d157423 */ /* 0x001fca000000080e */
[----:B------:R-:W-:Y:S04]  /*0540*/  ST.E desc[UR36][R18.64], R21 ;  /* 0x0000001512007985 */ /* 0x000fe8000c101924 */
[----:B------:R0:W-:Y:S04]  /*0550*/  ST.E desc[UR36][R16.64], R21 ;  /* 0x0000001510007985 */ /* 0x0001e8000c101924 */
[----:B------:R-:W2:Y:S04]  /*0560*/  LDG.E R14, desc[UR36][R10.64+0x4] ;  /* 0x000004240a0e7981 */ /* 0x000ea8000c1e1900 */
[----:B------:R-:W2:Y:S04]  /*0570*/  LDG.E R29, desc[UR36][R4.64+0x4] ;  /* 0x00000424041d7981 */ /* 0x000ea8000c1e1900 */
[----:B------:R-:W3:Y:S04]  /*0580*/  @P0 LDG.E R20, desc[UR36][R6.64] ;  /* 0x0000002406140981 */ /* 0x000ee8000c1e1900 */
[----:B------:R-:W3:Y:S04]  /*0590*/  @P0 LDG.E R31, desc[UR36][R6.64+-0x20] ;  /* 0xffffe024061f0981 */ /* 0x000ee8000c1e1900 */
[----:B------:R-:W4:Y:S01]  /*05a0*/  LD.E R13, desc[UR36][R18.64] ;  /* 0x00000024120d7980 */ /* 0x000f22000c101900 */
[----:B------:R-:W-:Y:S01]  /*05b0*/  MOV R15, 0x3c23d70a ;  /* 0x3c23d70a000f7802 */ /* 0x000fe20000000f00 */
[----:B--2---:R-:W-:-:S04]  /*05c0*/  FMUL R14, R14, -R29 ;  /* 0x8000001d0e0e7220 */ /* 0x004fc80000400000 */
[----:B------:R-:W-:Y:S01]  /*05d0*/  FMUL R14, R14, UR4 ;  /* 0x000000040e0e7c20 */ /* 0x000fe20008400000 */
[----:B---3--:R-:W-:-:S04]  /*05e0*/  @P0 FADD R15, R20, -R31 ;  /* 0x8000001f140f0221 */ /* 0x008fc80000000000 */
[----:B------:R-:W-:-:S04]  /*05f0*/  FMUL R14, R14, R15 ;  /* 0x0000000f0e0e7220 */ /* 0x000fc80000400000 */
[----:B------:R-:W-:-:S04]  /*0600*/  FFMA.SAT R15, R14, R9, 0.5 ;  /* 0x3f0000000e0f7423 */ /* 0x000fc80000002009 */
[----:B------:R-:W-:-:S04]  /*0610*/  FFMA.RM R15, R15, R12, 12582913 ;  /* 0x4b4000010f0f7423 */ /* 0x000fc8000000400c */
[----:B0-----:R-:W-:-:S04]  /*0620*/  FADD R21, R15, -12583039 ;  /* 0xcb40007f0f157421 */ /* 0x001fc80000000000 */
[----:B------:R-:W-:-:S04]  /*0630*/  FFMA R21, R14, 1.4426950216293334961, -R21 ;  /* 0x3fb8aa3b0e157823 */ /* 0x000fc80000000815 */
[----:B------:R-:W-:-:S04]  /*0640*/  FFMA R21, R14, 1.925963033500011079e-08, R21 ;  /* 0x32a570600e157823 */ /* 0x000fc80000000015 */
[----:B------:R-:W0:Y:S01]  /*0650*/  MUFU.EX2 R14, R21 ;  /* 0x00000015000e7308 */ /* 0x000e220000000800 */
[----:B------:R-:W-:Y:S01]  /*0660*/  SHF.L.U32 R15, R15, 0x17, RZ ;  /* 0x000000170f0f7819 */ /* 0x000fe200000006ff */
[----:B----4-:R-:W-:Y:S01]  /*0670*/  FADD R13, -R13, 1 ;  /* 0x3f8000000d0d7421 */ /* 0x010fe20000000100 */
[----:B------:R-:W-:-:S03]  /*0680*/  ISETP.GT.AND P0, PT, R0, 0x2, PT ;  /* 0x000000020000780c */ /* 0x000fc60003f04270 */
[----:B0-----:R-:W-:-:S04]  /*0690*/  FFMA R15, R15, -R14, 1 ;  /* 0x3f8000000f0f7423 */ /* 0x001fc8000000080e */
[----:B------:R-:W-:Y:S01]  /*06a0*/  FMUL R29, R13, R15 ;  /* 0x0000000f0d1d7220 */ /* 0x000fe20000400000 */
[----:B------:R0:W-:Y:S04]  /*06b0*/  ST.E desc[UR36][R18.64+0x4], R15 ;  /* 0x0000040f12007985 */ /* 0x0001e8000c101924 */
        /* <DEDUP_REMOVED lines=11> */
[----:B0-----:R-:W-:-:S04]  /*0770*/  FFMA.SAT R15, R20, R9, 0.5 ;  /* 0x3f000000140f7423 */ /* 0x001fc80000002009 */
[----:B------:R-:W-:-:S04]  /*0780*/  FFMA.RM R15, R15, R12, 12582913 ;  /* 0x4b4000010f0f7423 */ /* 0x000fc8000000400c */
[----:B------:R-:W-:-:S04]  /*0790*/  FADD R21, R15, -12583039 ;  /* 0xcb40007f0f157421 */ /* 0x000fc80000000000 */
[----:B------:R-:W-:-:S04]  /*07a0*/  FFMA R21, R20, 1.4426950216293334961, -R21 ;  /* 0x3fb8aa3b14157823 */ /* 0x000fc80000000815 */
[----:B------:R-:W-:-:S04]  /*07b0*/  FFMA R21, R20, 1.925963033500011079e-08, R21 ;  /* 0x32a5706014157823 */ /* 0x000fc80000000015 */
[----:B------:R-:W0:Y:S01]  /*07c0*/  MUFU.EX2 R20, R21 ;  /* 0x0000001500147308 */ /* 0x000e220000000800 */
[----:B------:R-:W-:Y:S01]  /*07d0*/  SHF.L.U32 R15, R15, 0x17, RZ ;  /* 0x000000170f0f7819 */ /* 0x000fe200000006ff */
[----:B----4-:R-:W-:Y:S01]  /*07e0*/  FADD R14, -R14, 1 ;  /* 0x3f8000000e0e7421 */ /* 0x010fe20000000100 */
[----:B------:R-:W-:-:S03]  /*07f0*/  ISETP.GT.AND P0, PT, R0, 0x3, PT ;  /* 0x000000030000780c */ /* 0x000fc60003f04270 */
[----:B------:R-:W-:Y:S01]  /*0800*/  FMUL R13, R13, R14 ;  /* 0x0000000e0d0d7220 */ /* 0x000fe20000400000 */
[----:B0-----:R-:W-:-:S04]  /*0810*/  FFMA R15, R15, -R20, 1 ;  /* 0x3f8000000f0f7423 */ /* 0x001fc80000000814 */
[----:B-1----:R-:W-:Y:S01]  /*0820*/  FMUL R29, R13, R15 ;  /* 0x0000000f0d1d7220 */ /* 0x002fe20000400000 */
        /* <DEDUP_REMOVED lines=8> */
[----:B--2---:R-:W-:Y:S01]  /*08b0*/  FMUL R30, R10, -R5 ;  /* 0x800000050a1e7220 */ /* 0x004fe20000400000 */
[----:B---3--:R-:W-:-:S03]  /*08c0*/  @P0 FADD R20, R21, -R28 ;  /* 0x8000001c15140221 */ /* 0x008fc60000000000 */
[----:B------:R-:W-:-:S04]  /*08d0*/  FMUL R21, R30, UR4 ;  /* 0x000000041e157c20 */ /* 0x000fc80008400000 */
[----:B------:R-:W-:-:S04]  /*08e0*/  FMUL R20, R21, R20 ;  /* 0x0000001415147220 */ /* 0x000fc80000400000 */
[----:B------:R-:W-:-:S04]  /*08f0*/  FFMA.SAT R9, R20, R9, 0.5 ;  /* 0x3f00000014097423 */ /* 0x000fc80000002009 */
[----:B------:R-:W-:-:S04]  /*0900*/  FFMA.RM R9, R9, R12, 12582913 ;  /* 0x4b40000109097423 */ /* 0x000fc8000000400c */
[----:B------:R-:W-:-:S04]  /*0910*/  FADD R5, R9, -12583039 ;  /* 0xcb40007f09057421 */ /* 0x000fc80000000000 */
[----:B------:R-:W-:-:S04]  /*0920*/  FFMA R5, R20, 1.4426950216293334961, -R5 ;  /* 0x3fb8aa3b14057823 */ /* 0x000fc80000000805 */
[----:B------:R-:W-:-:S04]  /*0930*/  FFMA R5, R20, 1.925963033500011079e-08, R5 ;  /* 0x32a5706014057823 */ /* 0x000fc80000000005 */
[----:B------:R-:W1:Y:S01]  /*0940*/  MUFU.EX2 R4, R5 ;  /* 0x0000000500047308 */ /* 0x000e620000000800 */
[----:B------:R-:W-:Y:S01]  /*0950*/  SHF.L.U32 R9, R9, 0x17, RZ ;  /* 0x0000001709097819 */ /* 0x000fe200000006ff */
[----:B----4-:R-:W-:-:S04]  /*0960*/  FADD R14, -R14, 1 ;  /* 0x3f8000000e0e7421 */ /* 0x010fc80000000100 */
[----:B------:R-:W-:Y:S01]  /*0970*/  FMUL R14, R13, R14 ;  /* 0x0000000e0d0e7220 */ /* 0x000fe20000400000 */
[----:B-1----:R-:W-:-:S04]  /*0980*/  FFMA R9, R9, -R4, 1 ;  /* 0x3f80000009097423 */ /* 0x002fc80000000804 */
[----:B------:R-:W-:Y:S01]  /*0990*/  FMUL R11, R14, R9 ;  /* 0x000000090e0b7220 */ /* 0x000fe20000400000 */
[----:B------:R0:W-:Y:S04]  /*09a0*/  ST.E desc[UR36][R18.64+0xc], R9 ;  /* 0x00000c0912007985 */ /* 0x0001e8000c101924 */
[----:B------:R0:W-:Y:S04]  /*09b0*/  ST.E desc[UR36][R16.64+0xc], R11 ;  /* 0x00000c0b10007985 */ /* 0x0001e8000c101924 */
[----:B------:R-:W2:Y:S01]  /*09c0*/  LD.E R4, desc[UR36][R18.64+0xc] ;  /* 0x00000c2412047980 */ /* 0x000ea2000c101900 */
[----:B------:R-:W-:-:S04]  /*09d0*/  LOP3.LUT R7, R24, 0x7ffffffc, RZ, 0xc0, !PT ;  /* 0x7ffffffc18077812 */ /* 0x000fc800078ec0ff */
[----:B------:R-:W-:Y:S02]  /*09e0*/  ISETP.NE.AND P0, PT, R7, 0x4, PT ;  /* 0x000000040700780c */ /* 0x000fe40003f05270 */
[----:B------:R-:W-:Y:S02]  /*09f0*/  IADD3 R32, P1, PT, R16, 0x18, RZ ;  /* 0x0000001810207810 */ /* 0x000fe40007f3e0ff */
[----:B------:R-:W-:Y:S02]  /*0a00*/  IADD3 R31, P2, PT, R18, 0x18, RZ ;  /* 0x00000018121f7810 */ /* 0x000fe40007f5e0ff */
[----:B------:R-:W-:Y:S02]  /*0a10*/  IADD3.X R33, PT, PT, RZ, R17, RZ, P1, !PT ;  /* 0x00000011ff217210 */ /* 0x000fe40000ffe4ff */
[----:B------:R-:W-:Y:S01]  /*0a20*/  IADD3.X R34, PT, PT, RZ, R19, RZ, P2, !PT ;  /* 0x00000013ff227210 */ /* 0x000fe200017fe4ff */
[----:B--2---:R-:W-:-:S04]  /*0a30*/  FADD R4, -R4, 1 ;  /* 0x3f80000004047421 */ /* 0x004fc80000000100 */
[----:B------:R-:W-:Y:S01]  /*0a40*/  FMUL R6, R14, R4 ;  /* 0x000000040e067220 */ /* 0x000fe20000400000 */
[----:B0-----:R-:W-:Y:S06]  /*0a50*/  @!P0 BRA `(.L_x_6) ;  /* 0x0000000400e48947 */ /* 0x001fec0003800000 */
[----:B------:R-:W-:Y:S01]  /*0a60*/  HFMA2 R28, -RZ, RZ, 0, 2.384185791015625e-07 ;  /* 0x00000004ff1c7431 */ /* 0x000fe200000001ff */
[----:B------:R-:W-:-:S07]  /*0a70*/  IADD3 R9, PT, PT, R25, 0x4, RZ ;  /* 0x0000000419097810 */ /* 0x000fce0007ffe0ff */
.L_x_7:
[----:B------:R-:W0:Y:S01]  /*0a80*/  LDC.64 R4, c[0x0][0x398] ;  /* 0x0000e600ff047b82 */ /* 0x000e220000000a00 */
[----:B------:R-:W-:Y:S01]  /*0a90*/  ISETP.GE.AND P0, PT, R28, R0, PT ;  /* 0x000000001c00720c */ /* 0x000fe20003f06270 */
[C---:B------:R-:W-:Y:S01]  /*0aa0*/  IMAD.WIDE R12, R9.reuse, 0x20, R2 ;  /* 0x00000020090c7825 */ /* 0x040fe200078e0202 */
[----:B------:R-:W1:Y:S05]  /*0ab0*/  LDCU UR4, c[0x0][0x3cc] ;  /* 0x00007980ff0477ac */ /* 0x000e6a0008000800 */
[----:B------:R-:W2:Y:S06]  /*0ac0*/  LDC.64 R10, c[0x0][0x3a8] ;  /* 0x0000ea00ff0a7b82 */ /* 0x000eac0000000a00 */
[----:B------:R-:W3:Y:S04]  /*0ad0*/  @!P0 LDG.E R15, desc[UR36][R12.64+-0x20] ;  /* 0xffffe0240c0f8981 */ /* 0x000ee8000c1e1900 */
[----:B------:R-:W3:Y:S01]  /*0ae0*/  @!P0 LDG.E R20, desc[UR36][R12.64+-0x40] ;  /* 0xffffc0240c148981 */ /* 0x000ee2000c1e1900 */
[----:B0-----:R-:W-:-:S05]  /*0af0*/  IMAD.WIDE R4, R9, 0x4, R4 ;  /* 0x0000000409047825 */ /* 0x001fca00078e0204 */
[----:B------:R-:W4:Y:S01]  /*0b00*/  LDG.E R14, desc[UR36][R4.64] ;  /* 0x00000024040e7981 */ /* 0x000f22000c1e1900 */
[----:B--2---:R-:W-:-:S05]  /*0b10*/  IMAD.WIDE R10, R9, 0x4, R10 ;  /* 0x00000004090a7825 */ /* 0x004fca00078e020a */
[----:B------:R-:W4:Y:S01]  /*0b20*/  LDG.E R21, desc[UR36][R10.64] ;  /* 0x000000240a157981 */ /* 0x000f22000c1e1900 */
[----:B------:R-:W-:Y:S02]  /*0b30*/  MOV R29, 0x3bbb989d ;  /* 0x3bbb989d001d7802 */ /* 0x000fe40000000f00 */
[----:B------:R-:W-:Y:S02]  /*0b40*/  MOV R30, 0x437c0000 ;  /* 0x437c0000001e7802 */ /* 0x000fe40000000f00 */
[----:B------:R-:W-:Y:S01]  /*0b50*/  IADD3 R35, PT, PT, R28, 0x1, RZ ;  /* 0x000000011c237810 */ /* 0x000fe20007ffe0ff */
[----:B----4-:R-:W-:Y:S01]  /*0b60*/  FMUL R14, R14, -R21 ;  /* 0x800000150e0e7220 */ /* 0x010fe20000400000 */
[----:B------:R-:W-:Y:S01]  /*0b70*/  MOV R21, 0x3c23d70a ;  /* 0x3c23d70a00157802 */ /* 0x000fe20000000f00 */
[----:B---3--:R-:W-:Y:S02]  /*0b80*/  @!P0 FADD R21, R15, -R20 ;  /* 0x800000140f158221 */ /* 0x008fe40000000000 */
[----:B-1----:R-:W-:-:S04]  /*0b90*/  FMUL R14, R14, UR4 ;  /* 0x000000040e0e7c20 */ /* 0x002fc80008400000 */
[----:B------:R-:W-:-:S04]  /*0ba0*/  FMUL R14, R14, R21 ;  /* 0x000000150e0e7220 */ /* 0x000fc80000400000 */
[----:B------:R-:W-:-:S04]  /*0bb0*/  FFMA.SAT R15, R14, R29, 0.5 ;  /* 0x3f0000000e0f7423 */ /* 0x000fc8000000201d */
[----:B------:R-:W-:-:S04]  /*0bc0*/  FFMA.RM R15, R15, R30, 12582913 ;  /* 0x4b4000010f0f7423 */ /* 0x000fc8000000401e */
[----:B------:R-:W-:-:S04]  /*0bd0*/  FADD R21, R15, -12583039 ;  /* 0xcb40007f0f157421 */ /* 0x000fc80000000000 */
[----:B------:R-:W-:-:S04]  /*0be0*/  FFMA R21, R14, 1.4426950216293334961, -R21 ;  /* 0x3fb8aa3b0e157823 */ /* 0x000fc80000000815 */
[----:B------:R-:W-:-:S04]  /*0bf0*/  FFMA R21, R14, 1.925963033500011079e-08, R21 ;  /* 0x32a570600e157823 */ /* 0x000fc80000000015 */
[----:B------:R0:W1:Y:S01]  /*0c00*/  MUFU.EX2 R14, R21 ;  /* 0x00000015000e7308 */ /* 0x0000620000000800 */
[----:B------:R-:W-:Y:S02]  /*0c10*/  SHF.L.U32 R15, R15, 0x17, RZ ;  /* 0x000000170f0f7819 */ /* 0x000fe400000006ff */
[----:B------:R-:W-:Y:S02]  /*0c20*/  ISETP.GE.AND P0, PT, R35, R0, PT ;  /* 0x000000002300720c */ /* 0x000fe40003f06270 */
[----:B------:R-:W-:Y:S02]  /*0c30*/  MOV R20, R32 ;  /* 0x0000002000147202 */ /* 0x000fe40000000f00 */
[----:B0-----:R-:W-:Y:S01]  /*0c40*/  MOV R21, R33 ;  /* 0x0000002100157202 */ /* 0x001fe20000000f00 */
[----:B-1----:R-:W-:Y:S01]  /*0c50*/  FFMA R35, R15, -R14, 1 ;  /* 0x3f8000000f237423 */ /* 0x002fe2000000080e */
[----:B------:R-:W-:Y:S02]  /*0c60*/  MOV R14, R31 ;  /* 0x0000001f000e7202 */ /* 0x000fe40000000f00 */
[----:B------:R-:W-:Y:S01]  /*0c70*/  MOV R15, R34 ;  /* 0x00000022000f7202 */ /* 0x000fe20000000f00 */
[----:B------:R-:W-:-:S04]  /*0c80*/  FMUL R37, R35, R6 ;  /* 0x0000000623257220 */ /* 0x000fc80000400000 */
[----:B------:R0:W-:Y:S04]  /*0c90*/  ST.E desc[UR36][R14.64+-0x8], R35 ;  /* 0xfffff8230e007985 */ /* 0x0001e8000c101924 */
[----:B------:R1:W-:Y:S04]  /*0ca0*/  ST.E desc[UR36][R20.64+-0x8], R37 ;  /* 0xfffff82514007985 */ /* 0x0003e8000c101924 */
[----:B------:R-:W2:Y:S04]  /*0cb0*/  @!P0 LDG.E R33, desc[UR36][R12.64] ;  /* 0x000000240c218981 */ /* 0x000ea8000c1e1900 */
[----:B------:R-:W2:Y:S04]  /*0cc0*/  @!P0 LDG.E R34, desc[UR36][R12.64+-0x20] ;  /* 0xffffe0240c228981 */ /* 0x000ea8000c1e1900 */
[----:B------:R-:W3:Y:S04]  /*0cd0*/  LDG.E R36, desc[UR36][R4.64+0x4] ;  /* 0x0000042404247981 */ /* 0x000ee8000c1e1900 */
[----:B0-----:R-:W3:Y:S04]  /*0ce0*/  LDG.E R35, desc[UR36][R10.64+0x4] ;  /* 0x000004240a237981 */ /* 0x001ee8000c1e1900 */
[----:B------:R-:W4:Y:S01]  /*0cf0*/  LD.E R31, desc[UR36][R14.64+-0x8] ;  /* 0xfffff8240e1f7980 */ /* 0x000f22000c101900 */
[----:B------:R-:W-:Y:S01]  /*0d00*/  MOV R32, 0x3c23d70a ;  /* 0x3c23d70a00207802 */ /* 0x000fe20000000f00 */
[----:B--2---:R-:W-:Y:S01]  /*0d10*/  @!P0 FADD R32, R33, -R34 ;  /* 0x8000002221208221 */ /* 0x004fe20000000000 */
[----:B---3--:R-:W-:-:S04]  /*0d20*/  FMUL R33, R36, -R35 ;  /* 0x8000002324217220 */ /* 0x008fc80000400000 */
[----:B------:R-:W-:-:S04]  /*0d30*/  FMUL R33, R33, UR4 ;  /* 0x0000000421217c20 */ /* 0x000fc80008400000 */
[----:B------:R-:W-:-:S04]  /*0d40*/  FMUL R34, R33, R32 ;  /* 0x0000002021227220 */ /* 0x000fc80000400000 */
[----:B------:R-:W-:-:S04]  /*0d50*/  FFMA.SAT R33, R34, R29, 0.5 ;  /* 0x3f00000022217423 */ /* 0x000fc8000000201d */
[----:B------:R-:W-:-:S04]  /*0d60*/  FFMA.RM R32, R33, R30, 12582913 ;  /* 0x4b40000121207423 */ /* 0x000fc8000000401e */
[----:B------:R-:W-:-:S04]  /*0d70*/  FADD R33, R32, -12583039 ;  /* 0xcb40007f20217421 */ /* 0x000fc80000000000 */
[----:B------:R-:W-:-:S04]  /*0d80*/  FFMA R33, R34, 1.4426950216293334961, -R33 ;  /* 0x3fb8aa3b22217823 */ /* 0x000fc80000000821 */
[----:B------:R-:W-:-:S04]  /*0d90*/  FFMA R34, R34, 1.925963033500011079e-08, R33 ;  /* 0x32a5706022227823 */ /* 0x000fc80000000021 */
[----:B------:R-:W0:Y:S01]  /*0da0*/  MUFU.EX2 R33, R34 ;  /* 0x0000002200217308 */ /* 0x000e220000000800 */
[----:B----4-:R-:W-:Y:S01]  /*0db0*/  FADD R35, -R31, 1 ;  /* 0x3f8000001f237421 */ /* 0x010fe20000000100 */
[----:B------:R-:W-:Y:S02]  /*0dc0*/  IADD3 R31, PT, PT, R28, 0x2, RZ ;  /* 0x000000021c1f7810 */ /* 0x000fe40007ffe0ff */
[----:B------:R-:W-:Y:S02]  /*0dd0*/  SHF.L.U32 R32, R32, 0x17, RZ ;  /* 0x0000001720207819 */ /* 0x000fe400000006ff */
[----:B------:R-:W-:Y:S01]  /*0de0*/  ISETP.GE.AND P0, PT, R31, R0, PT ;  /* 0x000000001f00720c */ /* 0x000fe20003f06270 */
[----:B------:R-:W-:Y:S02]  /*0df0*/  FMUL R31, R35, R6 ;  /* 0x00000006231f7220 */ /* 0x000fe40000400000 */
[----:B0-----:R-:W-:-:S04]  /*0e00*/  FFMA R35, R32, -R33, 1 ;  /* 0x3f80000020237423 */ /* 0x001fc80000000821 */
[----:B-1----:R-:W-:Y:S01]  /*0e10*/  FMUL R37, R35, R31 ;  /* 0x0000001f23257220 */ /* 0x002fe20000400000 */
        /* <DEDUP_REMOVED lines=16> */
[----:B------:R-:W-:-:S06]  /*0f20*/  FFMA R33, R34, 1.925963033500011079e-08, R33 ;  /* 0x32a5706022217823 */ /* 0x000fcc0000000021 */
[----:B------:R-:W0:Y:S01]  /*0f30*/  MUFU.EX2 R33, R33 ;  /* 0x0000002100217308 */ /* 0x000e220000000800 */
[----:B----4-:R-:W-:Y:S01]  /*0f40*/  FADD R6, -R6, 1 ;  /* 0x3f80000006067421 */ /* 0x010fe20000000100 */
[----:B------:R-:W-:-:S03]  /*0f50*/  SHF.L.U32 R32, R32, 0x17, RZ ;  /* 0x0000001720207819 */ /* 0x000fc600000006ff */
[----:B------:R-:W-:Y:S01]  /*0f60*/  FMUL R6, R6, R31 ;  /* 0x0000001f06067220 */ /* 0x000fe20000400000 */
[----:B------:R-:W-:-:S04]  /*0f70*/  IADD3 R31, PT, PT, R28, 0x3, RZ ;  /* 0x000000031c1f7810 */ /* 0x000fc80007ffe0ff */
[----:B------:R-:W-:Y:S01]  /*0f80*/  ISETP.GE.AND P0, PT, R31, R0, PT ;  /* 0x000000001f00720c */ /* 0x000fe20003f06270 */
[----:B0-----:R-:W-:-:S04]  /*0f90*/  FFMA R35, R32, -R33, 1 ;  /* 0x3f80000020237423 */ /* 0x001fc80000000821 */
[----:B-1----:R-:W-:Y:S01]  /*0fa0*/  FMUL R37, R35, R6 ;  /* 0x0000000623257220 */ /* 0x002fe20000400000 */
[----:B------:R0:W-:Y:S04]  /*0fb0*/  ST.E desc[UR36][R14.64], R35 ;  /* 0x000000230e007985 */ /* 0x0001e8000c101924 */
[----:B------:R0:W-:Y:S04]  /*0fc0*/  ST.E desc[UR36][R20.64], R37 ;  /* 0x0000002514007985 */ /* 0x0001e8000c101924 */
[----:B------:R-:W2:Y:S04]  /*0fd0*/  LDG.E R32, desc[UR36][R4.64+0xc] ;  /* 0x00000c2404207981 */ /* 0x000ea8000c1e1900 */
[----:B------:R-:W2:Y:S04]  /*0fe0*/  LDG.E R11, desc[UR36][R10.64+0xc] ;  /* 0x00000c240a0b7981 */ /* 0x000ea8000c1e1900 */
[----:B------:R-:W3:Y:S04]  /*0ff0*/  @!P0 LDG.E R33, desc[UR36][R12.64+0x40] ;  /* 0x000040240c218981 */ /* 0x000ee8000c1e1900 */
[----:B------:R-:W3:Y:S04]  /*1000*/  @!P0 LDG.E R34, desc[UR36][R12.64+0x20] ;  /* 0x000020240c228981 */ /* 0x000ee8000c1e1900 */
[----:B------:R-:W4:Y:S01]  /*1010*/  LD.E R31, desc[UR36][R14.64] ;  /* 0x000000240e1f7980 */ /* 0x000f22000c101900 */
[----:B------:R-:W-:Y:S01]  /*1020*/  MOV R36, 0x3c23d70a ;  /* 0x3c23d70a00247802 */ /* 0x000fe20000000f00 */
[----:B--2---:R-:W-:-:S04]  /*1030*/  FMUL R32, R32, -R11 ;  /* 0x8000000b20207220 */ /* 0x004fc80000400000 */
[----:B------:R-:W-:Y:S01]  /*1040*/  FMUL R32, R32, UR4 ;  /* 0x0000000420207c20 */ /* 0x000fe20008400000 */
[----:B---3--:R-:W-:-:S04]  /*1050*/  @!P0 FADD R36, R33, -R34 ;  /* 0x8000002221248221 */ /* 0x008fc80000000000 */
        /* <DEDUP_REMOVED lines=15> */
[----:B------:R-:W-:-:S04]  /*1150*/  IADD3 R28, PT, PT, R28, 0x4, RZ ;  /* 0x000000041c1c7810 */ /* 0x000fc80007ffe0ff */
[----:B------:R-:W-:Y:S02]  /*1160*/  ISETP.NE.AND P0, PT, R28, R7, PT ;  /* 0x000000071c00720c */ /* 0x000fe40003f05270 */
[----:B------:R-:W-:Y:S02]  /*1170*/  IADD3 R32, P1, PT, R20, 0x10, RZ ;  /* 0x0000001014207810 */ /* 0x000fe40007f3e0ff */
[----:B------:R-:W-:Y:S02]  /*1180*/  IADD3 R31, P2, PT, R14, 0x10, RZ ;  /* 0x000000100e1f7810 */ /* 0x000fe40007f5e0ff */
[----:B------:R-:W-:Y:S02]  /*1190*/  IADD3.X R33, PT, PT, RZ, R21, RZ, P1, !PT ;  /* 0x00000015ff217210 */ /* 0x000fe40000ffe4ff */
[----:B------:R-:W-:Y:S02]  /*11a0*/  IADD3.X R34, PT, PT, RZ, R15, RZ, P2, !PT ;  /* 0x0000000fff227210 */ /* 0x000fe400017fe4ff */
[----:B------:R-:W-:Y:S01]  /*11b0*/  IADD3 R9, PT, PT, R9, 0x4, RZ ;  /* 0x0000000409097810 */ /* 0x000fe20007ffe0ff */
[----:B--2---:R-:W-:-:S04]  /*11c0*/  FADD R4, -R4, 1 ;  /* 0x3f80000004047421 */ /* 0x004fc80000000100 */
[----:B------:R-:W-:Y:S01]  /*11d0*/  FMUL R6, R4, R6 ;  /* 0x0000000604067220 */ /* 0x000fe20000400000 */
[----:B0-----:R-:W-:Y:S06]  /*11e0*/  @P0 BRA `(.L_x_7) ;  /* 0xfffffff800240947 */ /* 0x001fec000383ffff */
.L_x_6:
[----:B------:R-:W-:Y:S05]  /*11f0*/  BSYNC.RECONVERGENT B1 ;  /* 0x0000000000017941 */ /* 0x000fea0003800200 */
.L_x_5:
[----:B------:R-:W0:Y:S01]  /*1200*/  LDC R13, c[0x0][0x3a4] ;  /* 0x0000e900ff0d7b82 */ /* 0x000e220000000800 */
[----:B------:R-:W-:Y:S01]  /*1210*/  ISETP.NE.AND P2, PT, R8, RZ, PT ;  /* 0x000000ff0800720c */ /* 0x000fe20003f45270 */
[----:B------:R-:W-:Y:S01]  /*1220*/  BSSY.RECONVERGENT B1, `(.L_x_8) ;  /* 0x000003b000017945 */ /* 0x000fe20003800200 */
[C---:B------:R-:W-:Y:S02]  /*1230*/  LOP3.LUT R12, R24.reuse, 0x3, RZ, 0xc0, !PT ;  /* 0x00000003180c7812 */ /* 0x040fe400078ec0ff */
[----:B------:R-:W-:Y:S02]  /*1240*/  ISETP.GE.U32.AND P1, PT, R24, 0x4, PT ;  /* 0x000000041800780c */ /* 0x000fe40003f26070 */
[----:B------:R-:W-:-:S07]  /*1250*/  ISETP.NE.AND P0, PT, R12, RZ, PT ;  /* 0x000000ff0c00720c */ /* 0x000fce0003f05270 */
[----:B------:R-:W-:Y:S06]  /*1260*/  @!P2 BRA `(.L_x_9) ;  /* 0x0000000000d8a947 */ /* 0x000fec0003800000 */
[----:B------:R-:W1:Y:S01]  /*1270*/  LDC.64 R2, c[0x0][0x390] ;  /* 0x0000e400ff027b82 */ /* 0x000e620000000a00 */
[----:B------:R-:W-:Y:S01]  /*1280*/  IMAD.WIDE.U32 R4, R7, 0x4, R18 ;  /* 0x0000000407047825 */ /* 0x000fe200078e0012 */
[----:B------:R-:W-:Y:S02]  /*1290*/  IADD3 R28, PT, PT, -R8, RZ, RZ ;  /* 0x000000ff081c7210 */ /* 0x000fe40007ffe1ff */
[----:B------:R-:W-:Y:S01]  /*12a0*/  IADD3 R21, PT, PT, R25, R7, RZ ;  /* 0x0000000719157210 */ /* 0x000fe20007ffe0ff */
[----:B------:R-:W-:Y:S01]  /*12b0*/  IMAD.WIDE.U32 R14, R7, 0x4, R16 ;  /* 0x00000004070e7825 */ /* 0x000fe200078e0010 */
[----:B------:R-:W-:Y:S02]  /*12c0*/  MOV R20, R4 ;  /* 0x0000000400147202 */ /* 0x000fe40000000f00 */
[----:B------:R-:W-:Y:S02]  /*12d0*/  MOV R29, R5 ;  /* 0x00000005001d7202 */ /* 0x000fe40000000f00 */
[----:B-1----:R-:W-:-:S04]  /*12e0*/  IADD3 R2, P2, PT, R2, 0x38, RZ ;  /* 0x0000003802027810 */ /* 0x002fc80007f5e0ff */
[----:B------:R-:W-:-:S09]  /*12f0*/  IADD3.X R3, PT, PT, RZ, R3, RZ, P2, !PT ;  /* 0x00000003ff037210 */ /* 0x000fd200017fe4ff */
.L_x_10:
[----:B------:R-:W1:Y:S01]  /*1300*/  LDC.64 R4, c[0x0][0x3a8] ;  /* 0x0000ea00ff047b82 */ /* 0x000e620000000a00 */
[----:B------:R-:W-:Y:S01]  /*1310*/  ISETP.GE.AND P2, PT, R7, R0, PT ;  /* 0x000000000700720c */ /* 0x000fe20003f46270 */
[----:B------:R-:W2:Y:S06]  /*1320*/  LDCU UR4, c[0x0][0x3cc] ;  /* 0x00007980ff0477ac */ /* 0x000eac0008000800 */
[----:B------:R-:W3:Y:S06]  /*1330*/  LDC.64 R8, c[0x0][0x398] ;  /* 0x0000e600ff087b82 */ /* 0x000eec0000000a00 */
[----:B------:R-:W-:-:S05]  /*1340*/  @!P2 IMAD.WIDE R10, R21, 0x20, R2 ;  /* 0x00000020150aa825 */ /* 0x000fca00078e0202 */
[----:B------:R-:W4:Y:S04]  /*1350*/  @!P2 LDG.E R31, desc[UR36][R10.64] ;  /* 0x000000240a1fa981 */ /* 0x000f28000c1e1900 */
[----:B------:R-:W4:Y:S01]  /*1360*/  @!P2 LDG.E R32, desc[UR36][R10.64+-0x20] ;  /* 0xffffe0240a20a981 */ /* 0x000f22000c1e1900 */
[----:B-1----:R-:W-:-:S06]  /*1370*/  IMAD.WIDE R4, R21, 0x4, R4 ;  /* 0x0000000415047825 */ /* 0x002fcc00078e0204 */
[----:B------:R-:W5:Y:S01]  /*1380*/  LDG.E R5, desc[UR36][R4.64] ;  /* 0x0000002404057981 */ /* 0x000f62000c1e1900 */
[----:B---3--:R-:W-:-:S06]  /*1390*/  IMAD.WIDE R8, R21, 0x4, R8 ;  /* 0x0000000415087825 */ /* 0x008fcc00078e0208 */
[----:B------:R1:W5:Y:S01]  /*13a0*/  LDG.E R8, desc[UR36][R8.64] ;  /* 0x0000002408087981 */ /* 0x000362000c1e1900 */
[----:B------:R-:W-:Y:S01]  /*13b0*/  HFMA2 R30, -RZ, RZ, 1.0341796875, -112.625 ;  /* 0x3c23d70aff1e7431 */ /* 0x000fe200000001ff */
[----:B-1----:R-:W-:Y:S01]  /*13c0*/  MOV R9, R15 ;  /* 0x0000000f00097202 */ /* 0x002fe20000000f00 */
[----:B----4-:R-:W-:Y:S01]  /*13d0*/  @!P2 FADD R30, R31, -R32 ;  /* 0x800000201f1ea221 */ /* 0x010fe20000000000 */
[----:B------:R-:W-:Y:S01]  /*13e0*/  MOV R31, 0x3bbb989d ;  /* 0x3bbb989d001f7802 */ /* 0x000fe20000000f00 */
[----:B-----5:R-:W-:Y:S01]  /*13f0*/  FMUL R33, R8, -R5 ;  /* 0x8000000508217220 */ /* 0x020fe20000400000 */
[----:B------:R-:W-:-:S03]  /*1400*/  HFMA2 R5, -RZ, RZ, 3.7421875, 0 ;  /* 0x437c0000ff057431 */ /* 0x000fc600000001ff */
[----:B--2---:R-:W-:-:S04]  /*1410*/  FMUL R33, R33, UR4 ;  /* 0x0000000421217c20 */ /* 0x004fc80008400000 */
[----:B------:R-:W-:-:S04]  /*1420*/  FMUL R30, R33, R30 ;  /* 0x0000001e211e7220 */ /* 0x000fc80000400000 */
[----:B------:R-:W-:-:S04]  /*1430*/  FFMA.SAT R4, R30, R31, 0.5 ;  /* 0x3f0000001e047423 */ /* 0x000fc8000000201f */
[----:B------:R-:W-:-:S04]  /*1440*/  FFMA.RM R4, R4, R5, 12582913 ;  /* 0x4b40000104047423 */ /* 0x000fc80000004005 */
[----:B------:R-:W-:-:S04]  /*1450*/  FADD R5, R4, -12583039 ;  /* 0xcb40007f04057421 */ /* 0x000fc80000000000 */
[----:B------:R-:W-:-:S04]  /*1460*/  FFMA R5, R30, 1.4426950216293334961, -R5 ;  /* 0x3fb8aa3b1e057823 */ /* 0x000fc80000000805 */
[----:B------:R-:W-:-:S06]  /*1470*/  FFMA R5, R30, 1.925963033500011079e-08, R5 ;  /* 0x32a570601e057823 */ /* 0x000fcc0000000005 */
[----:B------:R-:W1:Y:S01]  /*1480*/  MUFU.EX2 R5, R5 ;  /* 0x0000000500057308 */ /* 0x000e620000000800 */
[----:B------:R-:W-:Y:S02]  /*1490*/  SHF.L.U32 R4, R4, 0x17, RZ ;  /* 0x0000001704047819 */ /* 0x000fe400000006ff */
[----:B------:R-:W-:-:S03]  /*14a0*/  MOV R8, R14 ;  /* 0x0000000e00087202 */ /* 0x000fc60000000f00 */
[----:B-1----:R-:W-:Y:S01]  /*14b0*/  FFMA R11, R4, -R5, 1 ;  /* 0x3f800000040b7423 */ /* 0x002fe20000000805 */
[----:B------:R-:W-:Y:S02]  /*14c0*/  MOV R4, R20 ;  /* 0x0000001400047202 */ /* 0x000fe40000000f00 */
[----:B------:R-:W-:Y:S01]  /*14d0*/  MOV R5, R29 ;  /* 0x0000001d00057202 */ /* 0x000fe20000000f00 */
[----:B------:R-:W-:-:S04]  /*14e0*/  FMUL R31, R11, R6 ;  /* 0x000000060b1f7220 */ /* 0x000fc80000400000 */
[----:B------:R1:W-:Y:S04]  /*14f0*/  ST.E desc[UR36][R4.64], R11 ;  /* 0x0000000b04007985 */ /* 0x0003e8000c101924 */
[----:B------:R1:W-:Y:S04]  /*1500*/  ST.E desc[UR36][R8.64], R31 ;  /* 0x0000001f08007985 */ /* 0x0003e8000c101924 */
[----:B------:R-:W2:Y:S01]  /*1510*/  LD.E R10, desc[UR36][R4.64] ;  /* 0x00000024040a7980 */ /* 0x000ea2000c101900 */
[----:B------:R-:W-:-:S04]  /*1520*/  IADD3 R28, PT, PT, R28, 0x1, RZ ;  /* 0x000000011c1c7810 */ /* 0x000fc80007ffe0ff */
[----:B------:R-:W-:Y:S02]  /*1530*/  ISETP.NE.AND P2, PT, R28, RZ, PT ;  /* 0x000000ff1c00720c */ /* 0x000fe40003f45270 */
[----:B------:R-:W-:Y:S02]  /*1540*/  IADD3 R14, P3, PT, R14, 0x4, RZ ;  /* 0x000000040e0e7810 */ /* 0x000fe40007f7e0ff */
[----:B------:R-:W-:Y:S02]  /*1550*/  IADD3 R20, P4, PT, R4, 0x4, RZ ;  /* 0x0000000404147810 */ /* 0x000fe40007f9e0ff */
[----:B------:R-:W-:Y:S02]  /*1560*/  IADD3 R7, PT, PT, R7, 0x1, RZ ;  /* 0x0000000107077810 */ /* 0x000fe40007ffe0ff */
[----:B------:R-:W-:Y:S02]  /*1570*/  IADD3.X R29, PT, PT, RZ, R5, RZ, P4, !PT ;  /* 0x00000005ff1d7210 */ /* 0x000fe400027fe4ff */
[----:B------:R-:W-:-:S02]  /*1580*/  IADD3.X R15, PT, PT, RZ, R15, RZ, P3, !PT ;  /* 0x0000000fff0f7210 */ /* 0x000fc40001ffe4ff */
[----:B------:R-:W-:Y:S01]  /*1590*/  IADD3 R21, PT, PT, R21, 0x1, RZ ;  /* 0x0000000115157810 */ /* 0x000fe20007ffe0ff */
[----:B--2---:R-:W-:-:S04]  /*15a0*/  FADD R33, -R10, 1 ;  /* 0x3f8000000a217421 */ /* 0x004fc80000000100 */
[----:B------:R-:W-:Y:S01]  /*15b0*/  FMUL R6, R33, R6 ;  /* 0x0000000621067220 */ /* 0x000fe20000400000 */
[----:B-1----:R-:W-:Y:S06]  /*15c0*/  @P2 BRA `(.L_x_10) ;  /* 0xfffffffc004c2947 */ /* 0x002fec000383ffff */
.L_x_9:
[----:B------:R-:W-:Y:S05]  /*15d0*/  BSYNC.RECONVERGENT B1 ;  /* 0x0000000000017941 */ /* 0x000fea0003800200 */
.L_x_8:
[----:B------:R-:W-:Y:S01]  /*15e0*/  BSSY.RECONVERGENT B1, `(.L_x_11) ;  /* 0x000006c000017945 */ /* 0x000fe20003800200 */
[----:B------:R-:W-:-:S03]  /*15f0*/  HFMA2 R0, -RZ, RZ, 0, 0 ;  /* 0x00000000ff007431 */ /* 0x000fc600000001ff */
[----:B------:R-:W-:Y:S05]  /*1600*/  @!P1 BRA `(.L_x_12) ;  /* 0x0000000400a49947 */ /* 0x000fea0003800000 */
[----:B------:R-:W1:Y:S01]  /*1610*/  LDC.64 R2, c[0x0][0x390] ;  /* 0x0000e400ff027b82 */ /* 0x000e620000000a00 */
[----:B------:R-:W-:Y:S02]  /*1620*/  IADD3 R28, P2, PT, R16, 0x8, RZ ;  /* 0x00000008101c7810 */ /* 0x000fe40007f5e0ff */
[----:B------:R-:W-:Y:S02]  /*1630*/  LOP3.LUT R0, R24, 0x7ffffffc, RZ, 0xc0, !PT ;  /* 0x7ffffffc18007812 */ /* 0x000fe400078ec0ff */
[----:B------:R-:W-:Y:S02]  /*1640*/  MOV R29, R25 ;  /* 0x00000019001d7202 */ /* 0x000fe40000000f00 */
[----:B------:R-:W-:Y:S01]  /*1650*/  IADD3.X R30, PT, PT, RZ, R17, RZ, P2, !PT ;  /* 0x00000011ff1e7210 */ /* 0x000fe200017fe4ff */
[----:B------:R-:W2:Y:S01]  /*1660*/  LDC.64 R4, c[0x0][0x3b8] ;  /* 0x0000ee00ff047b82 */ /* 0x000ea20000000a00 */
[----:B------:R-:W-:Y:S02]  /*1670*/  IADD3 R24, PT, PT, -R0, RZ, RZ ;  /* 0x000000ff00187210 */ /* 0x000fe40007ffe1ff */
[----:B-1----:R-:W-:-:S04]  /*1680*/  IADD3 R2, P1, PT, R2, 0x58, RZ ;  /* 0x0000005802027810 */ /* 0x002fc80007f3e0ff */
[----:B------:R-:W-:Y:S02]  /*1690*/  IADD3.X R3, PT, PT, RZ, R3, RZ, P1, !PT ;  /* 0x00000003ff037210 */ /* 0x000fe40000ffe4ff */
[----:B--2---:R-:W-:-:S04]  /*16a0*/  IADD3 R4, P3, PT, R4, 0x8, RZ ;  /* 0x0000000804047810 */ /* 0x004fc80007f7e0ff */
[----:B------:R-:W-:-:S09]  /*16b0*/  IADD3.X R5, PT, PT, RZ, R5, RZ, P3, !PT ;  /* 0x00000005ff057210 */ /* 0x000fd20001ffe4ff */
.L_x_13:
[----:B-1----:R-:W1:Y:S01]  /*16c0*/  LDCU UR6, c[0x0][0x3a0] ;  /* 0x00007400ff0677ac */ /* 0x002e620008000800 */
[----:B------:R-:W-:Y:S01]  /*16d0*/  UMOV UR4, 0x18 ;  /* 0x0000001800047882 */ /* 0x000fe20000000000 */
[----:B------:R-:W-:Y:S02]  /*16e0*/  UMOV UR5, 0x0 ;  /* 0x0000000000057882 */ /* 0x000fe40000000000 */
[----:B-1----:R-:W-:-:S06]  /*16f0*/  UIMAD.WIDE.U32 UR6, UR6, 0x1, UR4 ;  /* 0x00000001060678a5 */ /* 0x002fcc000f8e0004 */
[----:B------:R-:W-:Y:S02]  /*1700*/  MOV R6, UR6 ;  /* 0x0000000600067c02 */ /* 0x000fe40008000f00 */
[----:B0-----:R-:W-:Y:S02]  /*1710*/  IADD3 R11, PT, PT, R13, UR7, RZ ;  /* 0x000000070d0b7c10 */ /* 0x001fe4000fffe0ff */
[----:B------:R-:W-:Y:S01]  /*1720*/  MOV R10, R6 ;  /* 0x00000006000a7202 */ /* 0x000fe20000000f00 */
[C---:B------:R-:W-:Y:S01]  /*1730*/  IMAD.WIDE R8, R29.reuse, 0x20, R2 ;  /* 0x000000201d087825 */ /* 0x040fe200078e0202 */
[----:B------:R-:W-:Y:S01]  /*1740*/  MOV R7, UR7 ;  /* 0x0000000700077c02 */ /* 0x000fe20008000f00 */
[----:B------:R-:W0:Y:S02]  /*1750*/  LDCU.64 UR6, c[0x0][0x3c0] ;  /* 0x00007800ff0677ac */ /* 0x000e240008000a00 */
[----:B------:R-:W-:Y:S01]  /*1760*/  IMAD.WIDE R10, R29, 0xc, R10 ;  /* 0x0000000c1d0a7825 */ /* 0x000fe200078e020a */
[----:B------:R-:W-:Y:S01]  /*1770*/  MOV R6, R28 ;  /* 0x0000001c00067202 */ /* 0x000fe20000000f00 */
[----:B------:R-:W2:Y:S04]  /*1780*/  LDG.E R14, desc[UR36][R8.64+-0x40] ;  /* 0xffffc024080e7981 */ /* 0x000ea8000c1e1900 */
[----:B------:R-:W3:Y:S04]  /*1790*/  LDG.E R15, desc[UR36][R10.64+-0x14] ;  /* 0xffffec240a0f7981 */ /* 0x000ee8000c1e1900 */
[----:B------:R-:W4:Y:S01]  /*17a0*/  LDG.E R20, desc[UR36][R10.64+-0x18] ;  /* 0xffffe8240a147981 */ /* 0x000f22000c1e1900 */
[----:B------:R-:W-:-:S03]  /*17b0*/  MOV R7, R30 ;  /* 0x0000001e00077202 */ /* 0x000fc60000000f00 */
[----:B------:R-:W5:Y:S04]  /*17c0*/  LDG.E R33, desc[UR36][R10.64+-0x10] ;  /* 0xfffff0240a217981 */ /* 0x000f68000c1e1900 */
[----:B------:R-:W2:Y:S01]  /*17d0*/  LD.E R31, desc[UR36][R6.64+-0x8] ;  /* 0xfffff824061f7980 */ /* 0x000ea2000c101900 */
[----:B0-----:R-:W-:-:S04]  /*17e0*/  UIMAD.WIDE.U32 UR4, UR6, 0x1, UR4 ;  /* 0x00000001060478a5 */ /* 0x001fc8000f8e0004 */
[----:B------:R-:W-:Y:S02]  /*17f0*/  UIADD3 UR7, UPT, UPT, UR5, UR7, URZ ;  /* 0x0000000705077290 */ /* 0x000fe4000fffe0ff */
[----:B------:R-:W-:-:S04]  /*1800*/  MOV R21, UR5 ;  /* 0x0000000500157c02 */ /* 0x000fc80008000f00 */
[----:B------:R-:W-:Y:S01]  /*1810*/  MOV R21, UR7 ;  /* 0x0000000700157c02 */ /* 0x000fe20008000f00 */
[----:B---3--:R-:W-:-:S04]  /*1820*/  FMUL R28, R22, R15 ;  /* 0x0000000f161c7220 */ /* 0x008fc80000400000 */
[----:B----4-:R-:W-:Y:S01]  /*1830*/  FFMA R15, R23, R20, R28 ;  /* 0x00000014170f7223 */ /* 0x010fe2000000001c */
[----:B------:R-:W-:-:S03]  /*1840*/  MOV R20, UR4 ;  /* 0x0000000400147c02 */ /* 0x000fc60008000f00 */
[----:B-----5:R-:W-:-:S04]  /*1850*/  FFMA R28, R26, R33, R15 ;  /* 0x000000211a1c7223 */ /* 0x020fc8000000000f */
[----:B--2---:R-:W-:Y:S01]  /*1860*/  FFMA R28, R27, R14, R28 ;  /* 0x0000000e1b1c7223 */ /* 0x004fe2000000001c */
[----:B------:R-:W-:Y:S01]  /*1870*/  FMUL R33, R23, R31 ;  /* 0x0000001f17217220 */ /* 0x000fe20000400000 */
[----:B------:R-:W-:-:S04]  /*1880*/  IMAD.WIDE R20, R29, 0xc, R20 ;  /* 0x0000000c1d147825 */ /* 0x000fc800078e0214 */
[-C--:B------:R-:W-:Y:S01]  /*1890*/  FMUL R35, R22, R31.reuse ;  /* 0x0000001f16237220 */ /* 0x080fe20000400000 */
[----:B------:R-:W-:Y:S01]  /*18a0*/  FMUL R37, R26, R31 ;  /* 0x0000001f1a257220 */ /* 0x000fe20000400000 */
[----:B------:R-:W-:Y:S01]  /*18b0*/  FMUL R28, RZ, R28 ;  /* 0x0000001cff1c7220 */ /* 0x000fe20000400000 */
[----:B------:R-:W-:Y:S01]  /*18c0*/  IMAD.WIDE R14, R29, 0x4, R4 ;  /* 0x000000041d0e7825 */ /* 0x000fe200078e0204 */
[----:B------:R0:W-:Y:S04]  /*18d0*/  STG.E desc[UR36][R20.64+-0x18], R33 ;  /* 0xffffe82114007986 */ /* 0x0001e8000c101924 */
[----:B------:R1:W-:Y:S04]  /*18e0*/  STG.E desc[UR36][R20.64+-0x14], R35 ;  /* 0xffffec2314007986 */ /* 0x0003e8000c101924 */
[----:B------:R2:W-:Y:S04]  /*18f0*/  STG.E desc[UR36][R20.64+-0x10], R37 ;  /* 0xfffff02514007986 */ /* 0x0005e8000c101924 */
[----:B------:R3:W-:Y:S04]  /*1900*/  STG.E desc[UR36][R14.64+-0x8], R28 ;  /* 0xfffff81c0e007986 */ /* 0x0007e8000c101924 */
[----:B------:R-:W4:Y:S04]  /*1910*/  LDG.E R32, desc[UR36][R10.64+-0x8] ;  /* 0xfffff8240a207981 */ /* 0x000f28000c1e1900 */
[----:B------:R-:W5:Y:S04]  /*1920*/  LDG.E R30, desc[UR36][R10.64+-0xc] ;  /* 0xfffff4240a1e7981 */ /* 0x000f68000c1e1900 */
[----:B------:R-:W2:Y:S04]  /*1930*/  LDG.E R34, desc[UR36][R10.64+-0x4] ;  /* 0xfffffc240a227981 */ /* 0x000ea8000c1e1900 */
[----:B------:R-:W3:Y:S04]  /*1940*/  LDG.E R36, desc[UR36][R8.64+-0x20] ;  /* 0xffffe02408247981 */ /* 0x000ee8000c1e1900 */
[----:B------:R-:W0:Y:S01]  /*1950*/  LD.E R31, desc[UR36][R6.64+-0x4] ;  /* 0xfffffc24061f7980 */ /* 0x000e22000c101900 */
[----:B----4-:R-:W-:-:S04]  /*1960*/  FMUL R32, R22, R32 ;  /* 0x0000002016207220 */ /* 0x010fc80000400000 */
[----:B-----5:R-:W-:-:S04]  /*1970*/  FFMA R30, R23, R30, R32 ;  /* 0x0000001e171e7223 */ /* 0x020fc80000000020 */
[----:B--2---:R-:W-:-:S04]  /*1980*/  FFMA R30, R26, R34, R30 ;  /* 0x000000221a1e7223 */ /* 0x004fc8000000001e */
[----:B---3--:R-:W-:Y:S01]  /*1990*/  FFMA R30, R27, R36, R30 ;  /* 0x000000241b1e7223 */ /* 0x008fe2000000001e */
[-C--:B0-----:R-:W-:Y:S01]  /*19a0*/  FMUL R33, R23, R31.reuse ;  /* 0x0000001f17217220 */ /* 0x081fe20000400000 */
[-C--:B-1----:R-:W-:Y:S01]  /*19b0*/  FMUL R35, R22, R31.reuse ;  /* 0x0000001f16237220 */ /* 0x082fe20000400000 */
[----:B------:R-:W-:Y:S01]  /*19c0*/  FMUL R37, R26, R31 ;  /* 0x0000001f1a257220 */ /* 0x000fe20000400000 */
[----:B------:R-:W-:Y:S02]  /*19d0*/  FMUL R30, RZ, R30 ;  /* 0x0000001eff1e7220 */ /* 0x000fe40000400000 */
        /* <DEDUP_REMOVED lines=17> */
[----:B------:R-:W-:Y:S04]  /*1af0*/  STG.E desc[UR36][R20.64], R33 ;  /* 0x0000002114007986 */ /* 0x000fe8000c101924 */
[----:B------:R-:W-:Y:S04]  /*1b00*/  STG.E desc[UR36][R20.64+0x4], R35 ;  /* 0x0000042314007986 */ /* 0x000fe8000c101924 */
[----:B------:R0:W-:Y:S04]  /*1b10*/  STG.E desc[UR36][R20.64+0x8], R31 ;  /* 0x0000081f14007986 */ /* 0x0001e8000c101924 */
[----:B------:R1:W-:Y:S04]  /*1b20*/  STG.E desc[UR36][R14.64], R37 ;  /* 0x000000250e007986 */ /* 0x0003e8000c101924 */
[----:B------:R-:W2:Y:S04]  /*1b30*/  LDG.E R30, desc[UR36][R10.64+0x10] ;  /* 0x000010240a1e7981 */ /* 0x000ea8000c1e1900 */
[----:B------:R-:W3:Y:S04]  /*1b40*/  LDG.E R28, desc[UR36][R10.64+0xc] ;  /* 0x00000c240a1c7981 */ /* 0x000ee8000c1e1900 */
[----:B------:R-:W4:Y:S04]  /*1b50*/  LDG.E R32, desc[UR36][R10.64+0x14] ;  /* 0x000014240a207981 */ /* 0x000f28000c1e1900 */
[----:B------:R-:W5:Y:S04]  /*1b60*/  LDG.E R8, desc[UR36][R8.64+0x20] ;  /* 0x0000202408087981 */ /* 0x000f68000c1e1900 */
[----:B------:R-:W0:Y:S01]  /*1b70*/  LD.E R34, desc[UR36][R6.64+0x4] ;  /* 0x0000042406227980 */ /* 0x000e22000c101900 */
[----:B------:R-:W-:-:S04]  /*1b80*/  IADD3 R24, PT, PT, R24, 0x4, RZ ;  /* 0x0000000418187810 */ /* 0x000fc80007ffe0ff */
[----:B------:R-:W-:Y:S02]  /*1b90*/  ISETP.NE.AND P1, PT, R24, RZ, PT ;  /* 0x000000ff1800720c */ /* 0x000fe40003f25270 */
[----:B------:R-:W-:Y:S01]  /*1ba0*/  IADD3 R29, PT, PT, R29, 0x4, RZ ;  /* 0x000000041d1d7810 */ /* 0x000fe20007ffe0ff */
[----:B--2---:R-:W-:-:S04]  /*1bb0*/  FMUL R30, R22, R30 ;  /* 0x0000001e161e7220 */ /* 0x004fc80000400000 */
[----:B---3--:R-:W-:-:S04]  /*1bc0*/  FFMA R28, R23, R28, R30 ;  /* 0x0000001c171c7223 */ /* 0x008fc8000000001e */
[----:B----4-:R-:W-:-:S04]  /*1bd0*/  FFMA R28, R26, R32, R28 ;  /* 0x000000201a1c7223 */ /* 0x010fc8000000001c */
[----:B-----5:R-:W-:Y:S01]  /*1be0*/  FFMA R28, R27, R8, R28 ;  /* 0x000000081b1c7223 */ /* 0x020fe2000000001c */
[-C--:B0-----:R-:W-:Y:S01]  /*1bf0*/  FMUL R31, R23, R34.reuse ;  /* 0x00000022171f7220 */ /* 0x081fe20000400000 */
[-C--:B------:R-:W-:Y:S01]  /*1c00*/  FMUL R33, R22, R34.reuse ;  /* 0x0000002216217220 */ /* 0x080fe20000400000 */
[----:B------:R-:W-:Y:S01]  /*1c10*/  FMUL R35, R26, R34 ;  /* 0x000000221a237220 */ /* 0x000fe20000400000 */
[----:B-1----:R-:W-:Y:S02]  /*1c20*/  FMUL R37, RZ, R28 ;  /* 0x0000001cff257220 */ /* 0x002fe40000400000 */
[----:B------:R1:W-:Y:S04]  /*1c30*/  STG.E desc[UR36][R20.64+0xc], R31 ;  /* 0x00000c1f14007986 */ /* 0x0003e8000c101924 */
[----:B------:R1:W-:Y:S04]  /*1c40*/  STG.E desc[UR36][R20.64+0x10], R33 ;  /* 0x0000102114007986 */ /* 0x0003e8000c101924 */
[----:B------:R1:W-:Y:S04]  /*1c50*/  STG.E desc[UR36][R20.64+0x14], R35 ;  /* 0x0000142314007986 */ /* 0x0003e8000c101924 */
[----:B------:R1:W-:Y:S01]  /*1c60*/  STG.E desc[UR36][R14.64+0x4], R37 ;  /* 0x000004250e007986 */ /* 0x0003e2000c101924 */
[----:B------:R-:W-:-:S04]  /*1c70*/  IADD3 R28, P2, PT, R6, 0x10, RZ ;  /* 0x00000010061c7810 */ /* 0x000fc80007f5e0ff */
[----:B------:R-:W-:Y:S01]  /*1c80*/  IADD3.X R30, PT, PT, RZ, R7, RZ, P2, !PT ;  /* 0x00000007ff1e7210 */ /* 0x000fe200017fe4ff */
[----:B------:R-:W-:Y:S08]  /*1c90*/  @P1 BRA `(.L_x_13) ;  /* 0xfffffff800881947 */ /* 0x000ff0000383ffff */
.L_x_12:
[----:B------:R-:W-:Y:S05]  /*1ca0*/  BSYNC.RECONVERGENT B1 ;  /* 0x0000000000017941 */ /* 0x000fea0003800200 */
.L_x_11:
[----:B------:R-:W-:Y:S05]  /*1cb0*/  @!P0 BRA `(.L_x_4) ;  /* 0x0000000000a88947 */ /* 0x000fea0003800000 */
[----:B------:R-:W2:Y:S01]  /*1cc0*/  LDC.64 R2, c[0x0][0x3c0] ;  /* 0x0000f000ff027b82 */ /* 0x000ea20000000a00 */
[----:B------:R-:W-:Y:S01]  /*1cd0*/  IMAD.WIDE.U32 R8, R0, 0x4, R16 ;  /* 0x0000000400087825 */ /* 0x000fe200078e0010 */
[----:B------:R-:W-:Y:S02]  /*1ce0*/  IADD3 R25, PT, PT, R25, R0, RZ ;  /* 0x0000000019197210 */ /* 0x000fe40007ffe0ff */
[----:B------:R-:W-:Y:S02]  /*1cf0*/  IADD3 R12, PT, PT, -R12, RZ, RZ ;  /* 0x000000ff0c0c7210 */ /* 0x000fe40007ffe1ff */
[----:B------:R-:W-:Y:S02]  /*1d00*/  MOV R0, R8 ;  /* 0x0000000800007202 */ /* 0x000fe40000000f00 */
[----:B------:R-:W3:Y:S08]  /*1d10*/  LDC.64 R4, c[0x0][0x390] ;  /* 0x0000e400ff047b82 */ /* 0x000ef00000000a00 */
[----:B------:R-:W4:Y:S01]  /*1d20*/  LDC R6, c[0x0][0x3a0] ;  /* 0x0000e800ff067b82 */ /* 0x000f220000000800 */
[----:B--2---:R-:W-:-:S04]  /*1d30*/  IADD3 R2, P0, PT, R2, 0x8, RZ ;  /* 0x0000000802027810 */ /* 0x004fc80007f1e0ff */
[----:B------:R-:W-:Y:S02]  /*1d40*/  IADD3.X R3, PT, PT, RZ, R3, RZ, P0, !PT ;  /* 0x00000003ff037210 */ /* 0x000fe400007fe4ff */
[----:B---3--:R-:W-:-:S04]  /*1d50*/  IADD3 R4, P1, PT, R4, 0x18, RZ ;  /* 0x0000001804047810 */ /* 0x008fc80007f3e0ff */
[----:B------:R-:W-:Y:S02]  /*1d60*/  IADD3.X R5, PT, PT, RZ, R5, RZ, P1, !PT ;  /* 0x00000005ff057210 */ /* 0x000fe40000ffe4ff */
[----:B----4-:R-:W-:-:S04]  /*1d70*/  IADD3 R6, P2, PT, R6, 0x8, RZ ;  /* 0x0000000806067810 */ /* 0x010fc80007f5e0ff */
[----:B0-----:R-:W-:-:S09]  /*1d80*/  IADD3.X R7, PT, PT, RZ, R13, RZ, P2, !PT ;  /* 0x0000000dff077210 */ /* 0x001fd200017fe4ff */
.L_x_14:
[C---:B--2---:R-:W-:Y:S01]  /*1d90*/  IMAD.WIDE R28, R25.reuse, 0xc, R6 ;  /* 0x0000000c191c7825 */ /* 0x044fe200078e0206 */
[----:B------:R-:W-:Y:S01]  /*1da0*/  MOV R8, R0 ;  /* 0x0000000000087202 */ /* 0x000fe20000000f00 */
[----:B------:R-:W0:Y:S03]  /*1db0*/  LDC.64 R10, c[0x0][0x3b8] ;  /* 0x0000ee00ff0a7b82 */ /* 0x000e260000000a00 */
[----:B------:R-:W2:Y:S01]  /*1dc0*/  LDG.E R13, desc[UR36][R28.64+-0x4] ;  /* 0xfffffc241c0d7981 */ /* 0x000ea2000c1e1900 */
[----:B-1----:R-:W-:-:S03]  /*1dd0*/  IMAD.WIDE R20, R25, 0x20, R4 ;  /* 0x0000002019147825 */ /* 0x002fc600078e0204 */
[----:B------:R-:W3:Y:S04]  /*1de0*/  LDG.E R14, desc[UR36][R28.64+-0x8] ;  /* 0xfffff8241c0e7981 */ /* 0x000ee8000c1e1900 */
[----:B------:R-:W4:Y:S04]  /*1df0*/  LDG.E R15, desc[UR36][R28.64] ;  /* 0x000000241c0f7981 */ /* 0x000f28000c1e1900 */
[----:B------:R-:W5:Y:S04]  /*1e00*/  LDG.E R20, desc[UR36][R20.64] ;  /* 0x0000002414147981 */ /* 0x000f68000c1e1900 */
[----:B------:R1:W5:Y:S01]  /*1e10*/  LD.E R31, desc[UR36][R8.64] ;  /* 0x00000024081f7980 */ /* 0x000362000c101900 */
[----:B------:R-:W-:-:S02]  /*1e20*/  IADD3 R12, PT, PT, R12, 0x1, RZ ;  /* 0x000000010c0c7810 */ /* 0x000fc40007ffe0ff */
[----:B------:R-:W-:Y:S01]  /*1e30*/  IADD3 R0, P1, PT, R0, 0x4, RZ ;  /* 0x0000000400007810 */ /* 0x000fe20007f3e0ff */
[----:B0-----:R-:W-:Y:S01]  /*1e40*/  IMAD.WIDE R10, R25, 0x4, R10 ;  /* 0x00000004190a7825 */ /* 0x001fe200078e020a */
[----:B------:R-:W-:Y:S02]  /*1e50*/  ISETP.NE.AND P0, PT, R12, RZ, PT ;  /* 0x000000ff0c00720c */ /* 0x000fe40003f05270 */
[----:B-1----:R-:W-:Y:S01]  /*1e60*/  IADD3.X R9, PT, PT, RZ, R9, RZ, P1, !PT ;  /* 0x00000009ff097210 */ /* 0x002fe20000ffe4ff */
[----:B--2---:R-:W-:-:S04]  /*1e70*/  FMUL R24, R22, R13 ;  /* 0x0000000d16187220 */ /* 0x004fc80000400000 */
[----:B---3--:R-:W-:-:S04]  /*1e80*/  FFMA R13, R23, R14, R24 ;  /* 0x0000000e170d7223 */ /* 0x008fc80000000018 */
[----:B----4-:R-:W-:-:S04]  /*1e90*/  FFMA R14, R26, R15, R13 ;  /* 0x0000000f1a0e7223 */ /* 0x010fc8000000000d */
[----:B-----5:R-:W-:Y:S01]  /*1ea0*/  FFMA R24, R27, R20, R14 ;  /* 0x000000141b187223 */ /* 0x020fe2000000000e */
[C---:B------:R-:W-:Y:S01]  /*1eb0*/  IMAD.WIDE R14, R25.reuse, 0xc, R2 ;  /* 0x0000000c190e7825 */ /* 0x040fe200078e0202 */
[----:B------:R-:W-:-:S03]  /*1ec0*/  IADD3 R25, PT, PT, R25, 0x1, RZ ;  /* 0x0000000119197810 */ /* 0x000fc60007ffe0ff */
[-C--:B------:R-:W-:Y:S01]  /*1ed0*/  FMUL R13, R23, R31.reuse ;  /* 0x0000001f170d7220 */ /* 0x080fe20000400000 */
[-C--:B------:R-:W-:Y:S01]  /*1ee0*/  FMUL R21, R22, R31.reuse ;  /* 0x0000001f16157220 */ /* 0x080fe20000400000 */
[----:B------:R-:W-:Y:S01]  /*1ef0*/  FMUL R31, R26, R31 ;  /* 0x0000001f1a1f7220 */ /* 0x000fe20000400000 */
[----:B------:R-:W-:Y:S02]  /*1f00*/  FMUL R29, RZ, R24 ;  /* 0x00000018ff1d7220 */ /* 0x000fe40000400000 */
[----:B------:R2:W-:Y:S04]  /*1f10*/  STG.E desc[UR36][R14.64+-0x8], R13 ;  /* 0xfffff80d0e007986 */ /* 0x0005e8000c101924 */
[----:B------:R2:W-:Y:S04]  /*1f20*/  STG.E desc[UR36][R14.64+-0x4], R21 ;  /* 0xfffffc150e007986 */ /* 0x0005e8000c101924 */
[----:B------:R2:W-:Y:S04]  /*1f30*/  STG.E desc[UR36][R14.64], R31 ;  /* 0x0000001f0e007986 */ /* 0x0005e8000c101924 */
[----:B------:R2:W-:Y:S01]  /*1f40*/  STG.E desc[UR36][R10.64], R29 ;  /* 0x0000001d0a007986 */ /* 0x0005e2000c101924 */
[----:B------:R-:W-:Y:S05]  /*1f50*/  @P0 BRA `(.L_x_14) ;  /* 0xfffffffc008c0947 */ /* 0x000fea000383ffff */
.L_x_4:
[----:B------:R-:W-:Y:S05]  /*1f60*/  BSYNC.RECONVERGENT B0 ;  /* 0x0000000000007941 */ /* 0x000fea0003800200 */
.L_x_3:
[----:B------:R-:W-:Y:S02]  /*1f70*/  MOV R2, 0x48 ;  /* 0x0000004800027802 */ /* 0x000fe40000000f00 */
[----:B------:R-:W-:Y:S02]  /*1f80*/  MOV R4, R18 ;  /* 0x0000001200047202 */ /* 0x000fe40000000f00 */
[----:B------:R3:W4:Y:S01]  /*1f90*/  LDC.64 R6, c[0x4][R2] ;  /* 0x0100000002067b82 */ /* 0x0007220000000a00 */
[----:B------:R-:W-:-:S07]  /*1fa0*/  MOV R5, R19 ;  /* 0x0000001300057202 */ /* 0x000fce0000000f00 */
[----:B-12---:R-:W-:-:S07]  /*1fb0*/  LEPC R20, `(.L_x_15) ;  /* 0x000000001014794e */ /* 0x006fce0000000000 */
[----:B0--34-:R-:W-:Y:S05]  /*1fc0*/  CALL.ABS.NOINC R6 ;  /* 0x0000000006007343 */ /* 0x019fea0003c00000 */
.L_x_15:
[----:B------:R-:W0:Y:S01]  /*1fd0*/  LDC.64 R2, c[0x4][R2] ;  /* 0x0100000002027b82 */ /* 0x000e220000000a00 */
[----:B------:R-:W-:Y:S02]  /*1fe0*/  MOV R4, R16 ;  /* 0x0000001000047202 */ /* 0x000fe40000000f00 */
[----:B------:R-:W-:-:S07]  /*1ff0*/  MOV R5, R17 ;  /* 0x0000001100057202 */ /* 0x000fce0000000f00 */
[----:B------:R-:W-:-:S07]  /*2000*/  LEPC R20, `(.L_x_16) ;  /* 0x000000001014794e */ /* 0x000fce0000000000 */
[----:B0-----:R-:W-:Y:S05]  /*2010*/  CALL.ABS.NOINC R2 ;  /* 0x0000000002007343 */ /* 0x001fea0003c00000 */
.L_x_16:
[----:B------:R-:W-:Y:S05]  /*2020*/  EXIT ;  /* 0x000000000000794d */ /* 0x000fea0003800000 */
.L_x_17:
        /* <DEDUP_REMOVED lines=13> */
.L_x_115:


//--------------------- .text._Z27appearance_embedding_kernelPKiS0_PKfPfiii --------------------------
	.section	.text._Z27appearance_embedding_kernelPKiS0_PKfPfiii,"ax",@progbits
	.align	128
        .global         _Z27appearance_embedding_kernelPKiS0_PKfPfiii
        .type           _Z27appearance_embedding_kernelPKiS0_PKfPfiii,@function
        .size           _Z27appearance_embedding_kernelPKiS0_PKfPfiii,(.L_x_116 - _Z27appearance_embedding_kernelPKiS0_PKfPfiii)
        .other          _Z27appearance_embedding_kernelPKiS0_PKfPfiii,@"STO_CUDA_ENTRY STV_DEFAULT"
_Z27appearance_embedding_kernelPKiS0_PKfPfiii:
.text._Z27appearance_embedding_kernelPKiS0_PKfPfiii:
        /* <DEDUP_REMOVED lines=8> */
[----:B------:R-:W0:Y:S02]  /*0080*/  LDC R2, c[0x0][0x3a4] ;  /* 0x0000e900ff027b82 */ /* 0x000e240000000800 */
[----:B0-----:R-:W-:-:S13]  /*0090*/  ISETP.GE.AND P0, PT, R2, 0x1, PT ;  /* 0x000000010200780c */ /* 0x001fda0003f06270 */
[----:B------:R-:W-:Y:S05]  /*00a0*/  @!P0 EXIT ;  /* 0x000000000000894d */ /* 0x000fea0003800000 */
[----:B------:R-:W0:Y:S01]  /*00b0*/  LDC.64 R6, c[0x0][0x380] ;  /* 0x0000e000ff067b82 */ /* 0x000e220000000a00 */
[----:B------:R-:W1:Y:S01]  /*00c0*/  LDCU.64 UR6, c[0x0][0x358] ;  /* 0x00006b00ff0677ac */ /* 0x000e620008000a00 */
[----:B------:R-:W2:Y:S01]  /*00d0*/  LDCU UR4, c[0x0][0x3a8] ;  /* 0x00007500ff0477ac */ /* 0x000ea20008000800 */
[----:B0-----:R-:W-:-:S06]  /*00e0*/  IMAD.WIDE R6, R3, 0x4, R6 ;  /* 0x0000000403067825 */ /* 0x001fcc00078e0206 */
[----:B-1----:R-:W3:Y:S01]  /*00f0*/  LDG.E R6, desc[UR6][R6.64] ;  /* 0x0000000606067981 */ /* 0x002ee2000c1e1900 */
[C---:B------:R-:W-:Y:S01]  /*0100*/  ISETP.GE.U32.AND P1, PT, R2.reuse, 0x10, PT ;  /* 0x000000100200780c */ /* 0x040fe20003f26070 */
[----:B--2---:R-:W-:Y:S01]  /*0110*/  UIADD3 UR4, UPT, UPT, UR4, -0x1, URZ ;  /* 0xffffffff04047890 */ /* 0x004fe2000fffe0ff */
[----:B------:R-:W-:Y:S01]  /*0120*/  LOP3.LUT R5, R2, 0xf, RZ, 0xc0, !PT ;  /* 0x0000000f02057812 */ /* 0x000fe200078ec0ff */
[----:B------:R-:W-:Y:S02]  /*0130*/  IMAD R0, R3, R2, RZ ;  /* 0x0000000203007224 */ /* 0x000fe400078e02ff */
[----:B------:R-:W-:Y:S01]  /*0140*/  IMAD.MOV.U32 R4, RZ, RZ, RZ ;  /* 0x000000ffff047224 */ /* 0x000fe200078e00ff */
[----:B------:R-:W-:Y:S02]  /*0150*/  ISETP.NE.AND P0, PT, R5, RZ, PT ;  /* 0x000000ff0500720c */ /* 0x000fe40003f05270 */
[----:B---3--:R-:W-:-:S05]  /*0160*/  VIMNMX.RELU R9, PT, PT, R6, UR4, PT ;  /* 0x0000000406097c48 */ /* 0x008fca000bfe1100 */
[----:B------:R-:W-:Y:S01]  /*0170*/  IMAD R3, R9, R2, RZ ;  /* 0x0000000209037224 */ /* 0x000fe200078e02ff */
[----:B------:R-:W-:Y:S06]  /*0180*/  @!P1 BRA `(.L_x_18) ;  /* 0x0000000000d49947 */ /* 0x000fec0003800000 */
[----:B------:R-:W0:Y:S01]  /*0190*/  LDC.64 R6, c[0x0][0x390] ;  /* 0x0000e400ff067b82 */ /* 0x000e220000000a00 */
[----:B------:R-:W1:Y:S01]  /*01a0*/  LDCU.64 UR4, c[0x0][0x398] ;  /* 0x00007300ff0477ac */ /* 0x000e620008000a00 */
[----:B------:R-:W-:Y:S01]  /*01b0*/  LOP3.LUT R4, R2, 0x7ffffff0, RZ, 0xc0, !PT ;  /* 0x7ffffff002047812 */ /* 0x000fe200078ec0ff */
[----:B------:R-:W-:-:S03]  /*01c0*/  IMAD.MOV.U32 R10, RZ, RZ, R0 ;  /* 0x000000ffff0a7224 */ /* 0x000fc600078e0000 */
[----:B------:R-:W-:Y:S01]  /*01d0*/  IADD3 R11, PT, PT, -R4, RZ, RZ ;  /* 0x000000ff040b7210 */ /* 0x000fe20007ffe1ff */
[----:B-1----:R-:W-:-:S04]  /*01e0*/  UIADD3 UR4, UP0, UPT, UR4, 0x20, URZ ;  /* 0x0000002004047890 */ /* 0x002fc8000ff1e0ff */
[----:B------:R-:W-:Y:S01]  /*01f0*/  UIADD3.X UR5, UPT, UPT, URZ, UR5, URZ, UP0, !UPT ;  /* 0x00000005ff057290 */ /* 0x000fe200087fe4ff */
[----:B0-----:R-:W-:-:S03]  /*0200*/  IMAD.WIDE.U32 R6, R3, 0x4, R6 ;  /* 0x0000000403067825 */ /* 0x001fc600078e0006 */
[----:B------:R-:W-:-:S05]  /*0210*/  IADD3 R12, P1, PT, R6, 0x20, RZ ;  /* 0x00000020060c7810 */ /* 0x000fca0007f3e0ff */
[----:B------:R-:W-:-:S08]  /*0220*/  IMAD.X R21, RZ, RZ, R7, P1 ;  /* 0x000000ffff157224 */ /* 0x000fd000008e0607 */
.L_x_19:
[----:B------:R-:W-:Y:S02]  /*0230*/  IMAD.MOV.U32 R6, RZ, RZ, R12 ;  /* 0x000000ffff067224 */ /* 0x000fe400078e000c */
[----:B------:R-:W-:-:S05]  /*0240*/  IMAD.MOV.U32 R7, RZ, RZ, R21 ;  /* 0x000000ffff077224 */ /* 0x000fca00078e0015 */
[----:B0-----:R-:W2:Y:S01]  /*0250*/  LDG.E R13, desc[UR6][R6.64+-0x20] ;  /* 0xffffe006060d7981 */ /* 0x001ea2000c1e1900 */
[----:B------:R-:W-:Y:S01]  /*0260*/  MOV R8, UR4 ;  /* 0x0000000400087c02 */ /* 0x000fe20008000f00 */
[----:B------:R-:W-:-:S04]  /*0270*/  IMAD.U32 R9, RZ, RZ, UR5 ;  /* 0x00000005ff097e24 */ /* 0x000fc8000f8e00ff */
[----:B------:R-:W-:-:S05]  /*0280*/  IMAD.WIDE R8, R10, 0x4, R8 ;  /* 0x000000040a087825 */ /* 0x000fca00078e0208 */
[----:B--2---:R0:W-:Y:S04]  /*0290*/  STG.E desc[UR6][R8.64+-0x20], R13 ;  /* 0xffffe00d08007986 */ /* 0x0041e8000c101906 */
[----:B------:R-:W2:Y:S04]  /*02a0*/  LDG.E R15, desc[UR6][R6.64+-0x1c] ;  /* 0xffffe406060f7981 */ /* 0x000ea8000c1e1900 */
[----:B--2---:R1:W-:Y:S04]  /*02b0*/  STG.E desc[UR6][R8.64+-0x1c], R15 ;  /* 0xffffe40f08007986 */ /* 0x0043e8000c101906 */
[----:B------:R-:W2:Y:S04]  /*02c0*/  LDG.E R17, desc[UR6][R6.64+-0x18] ;  /* 0xffffe80606117981 */ /* 0x000ea8000c1e1900 */
[----:B--2---:R2:W-:Y:S04]  /*02d0*/  STG.E desc[UR6][R8.64+-0x18], R17 ;  /* 0xffffe81108007986 */ /* 0x0045e8000c101906 */
[----:B------:R-:W3:Y:S04]  /*02e0*/  LDG.E R19, desc[UR6][R6.64+-0x14] ;  /* 0xffffec0606137981 */ /* 0x000ee8000c1e1900 */
[----:B---3--:R3:W-:Y:S04]  /*02f0*/  STG.E desc[UR6][R8.64+-0x14], R19 ;  /* 0xffffec1308007986 */ /* 0x0087e8000c101906 */
[----:B------:R-:W4:Y:S04]  /*0300*/  LDG.E R21, desc[UR6][R6.64+-0x10] ;  /* 0xfffff00606157981 */ /* 0x000f28000c1e1900 */
[----:B----4-:R4:W-:Y:S04]  /*0310*/  STG.E desc[UR6][R8.64+-0x10], R21 ;  /* 0xfffff01508007986 */ /* 0x0109e8000c101906 */
[----:B------:R-:W5:Y:S04]  /*0320*/  LDG.E R23, desc[UR6][R6.64+-0xc] ;  /* 0xfffff40606177981 */ /* 0x000f68000c1e1900 */
[----:B-----5:R5:W-:Y:S04]  /*0330*/  STG.E desc[UR6][R8.64+-0xc], R23 ;  /* 0xfffff41708007986 */ /* 0x020be8000c101906 */
[----:B0-----:R-:W2:Y:S04]  /*0340*/  LDG.E R13, desc[UR6][R6.64+-0x8] ;  /* 0xfffff806060d7981 */ /* 0x001ea8000c1e1900 */
[----:B--2---:R0:W-:Y:S04]  /*0350*/  STG.E desc[UR6][R8.64+-0x8], R13 ;  /* 0xfffff80d08007986 */ /* 0x0041e8000c101906 */
[----:B-1----:R-:W2:Y:S04]  /*0360*/  LDG.E R15, desc[UR6][R6.64+-0x4] ;  /* 0xfffffc06060f7981 */ /* 0x002ea8000c1e1900 */
[----:B--2---:R1:W-:Y:S04]  /*0370*/  STG.E desc[UR6][R8.64+-0x4], R15 ;  /* 0xfffffc0f08007986 */ /* 0x0043e8000c101906 */
[----:B------:R-:W2:Y:S04]  /*0380*/  LDG.E R17, desc[UR6][R6.64] ;  /* 0x0000000606117981 */ /* 0x000ea8000c1e1900 */
[----:B--2---:R2:W-:Y:S04]  /*0390*/  STG.E desc[UR6][R8.64], R17 ;  /* 0x0000001108007986 */ /* 0x0045e8000c101906 */
[----:B---3--:R-:W3:Y:S04]  /*03a0*/  LDG.E R19, desc[UR6][R6.64+0x4] ;  /* 0x0000040606137981 */ /* 0x008ee8000c1e1900 */
[----:B---3--:R3:W-:Y:S04]  /*03b0*/  STG.E desc[UR6][R8.64+0x4], R19 ;  /* 0x0000041308007986 */ /* 0x0087e8000c101906 */
[----:B----4-:R-:W4:Y:S04]  /*03c0*/  LDG.E R21, desc[UR6][R6.64+0x8] ;  /* 0x0000080606157981 */ /* 0x010f28000c1e1900 */
[----:B----4-:R4:W-:Y:S04]  /*03d0*/  STG.E desc[UR6][R8.64+0x8], R21 ;  /* 0x0000081508007986 */ /* 0x0109e8000c101906 */
[----:B-----5:R-:W5:Y:S04]  /*03e0*/  LDG.E R23, desc[UR6][R6.64+0xc] ;  /* 0x00000c0606177981 */ /* 0x020f68000c1e1900 */
[----:B-----5:R1:W-:Y:S04]  /*03f0*/  STG.E desc[UR6][R8.64+0xc], R23 ;  /* 0x00000c1708007986 */ /* 0x0203e8000c101906 */
[----:B0-----:R-:W5:Y:S04]  /*0400*/  LDG.E R13, desc[UR6][R6.64+0x10] ;  /* 0x00001006060d7981 */ /* 0x001f68000c1e1900 */
[----:B-----5:R0:W-:Y:S04]  /*0410*/  STG.E desc[UR6][R8.64+0x10], R13 ;  /* 0x0000100d08007986 */ /* 0x0201e8000c101906 */
[----:B-1----:R-:W5:Y:S04]  /*0420*/  LDG.E R15, desc[UR6][R6.64+0x14] ;  /* 0x00001406060f7981 */ /* 0x002f68000c1e1900 */
[----:B-----5:R0:W-:Y:S04]  /*0430*/  STG.E desc[UR6][R8.64+0x14], R15 ;  /* 0x0000140f08007986 */ /* 0x0201e8000c101906 */
[----:B--2---:R-:W2:Y:S01]  /*0440*/  LDG.E R17, desc[UR6][R6.64+0x18] ;  /* 0x0000180606117981 */ /* 0x004ea2000c1e1900 */
[----:B------:R-:W-:-:S05]  /*0450*/  VIADD R11, R11, 0x10 ;  /* 0x000000100b0b7836 */ /* 0x000fca0000000000 */
[----:B------:R-:W-:Y:S01]  /*0460*/  ISETP.NE.AND P1, PT, R11, RZ, PT ;  /* 0x000000ff0b00720c */ /* 0x000fe20003f25270 */
[----:B--2---:R0:W-:Y:S04]  /*0470*/  STG.E desc[UR6][R8.64+0x18], R17 ;  /* 0x0000181108007986 */ /* 0x0041e8000c101906 */
[----:B---3--:R-:W2:Y:S01]  /*0480*/  LDG.E R19, desc[UR6][R6.64+0x1c] ;  /* 0x00001c0606137981 */ /* 0x008ea2000c1e1900 */
[----:B------:R-:W-:Y:S01]  /*0490*/  IADD3 R12, P2, PT, R6, 0x40, RZ ;  /* 0x00000040060c7810 */ /* 0x000fe20007f5e0ff */
[----:B------:R-:W-:-:S03]  /*04a0*/  VIADD R10, R10, 0x10 ;  /* 0x000000100a0a7836 */ /* 0x000fc60000000000 */
[----:B----4-:R-:W-:Y:S01]  /*04b0*/  IADD3.X R21, PT, PT, RZ, R7, RZ, P2, !PT ;  /* 0x00000007ff157210 */ /* 0x010fe200017fe4ff */
[----:B--2---:R0:W-:Y:S02]  /*04c0*/  STG.E desc[UR6][R8.64+0x1c], R19 ;  /* 0x00001c1308007986 */ /* 0x0041e4000c101906 */
[----:B------:R-:W-:Y:S06]  /*04d0*/  @P1 BRA `(.L_x_19) ;  /* 0xfffffffc00541947 */ /* 0x000fec000383ffff */
.L_x_18:
[----:B------:R-:W-:Y:S05]  /*04e0*/  @!P0 EXIT ;  /* 0x000000000000894d */ /* 0x000fea0003800000 */
[----:B------:R-:W-:Y:S02]  /*04f0*/  ISETP.GE.U32.AND P1, PT, R5, 0x8, PT ;  /* 0x000000080500780c */ /* 0x000fe40003f26070 */
[----:B------:R-:W-:-:S04]  /*0500*/  LOP3.LUT R14, R2, 0x7, RZ, 0xc0, !PT ;  /* 0x00000007020e7812 */ /* 0x000fc800078ec0ff */
[----:B------:R-:W-:-:S07]  /*0510*/  ISETP.NE.AND P0, PT, R14, RZ, PT ;  /* 0x000000ff0e00720c */ /* 0x000fce0003f05270 */
[----:B------:R-:W-:Y:S06]  /*0520*/  @!P1 BRA `(.L_x_20) ;  /* 0x0000000000709947 */ /* 0x000fec0003800000 */
[----:B------:R-:W1:Y:S01]  /*0530*/  LDC.64 R10, c[0x0][0x390] ;  /* 0x0000e400ff0a7b82 */ /* 0x000e620000000a00 */
[----:B------:R-:W-:Y:S01]  /*0540*/  IMAD.IADD R5, R3, 0x1, R4 ;  /* 0x0000000103057824 */ /* 0x000fe200078e0204 */
[----:B------:R-:W2:Y:S06]  /*0550*/  LDCU.64 UR4, c[0x0][0x390] ;  /* 0x00007200ff0477ac */ /* 0x000eac0008000a00 */
[----:B0-----:R-:W0:Y:S01]  /*0560*/  LDC.64 R8, c[0x0][0x398] ;  /* 0x0000e600ff087b82 */ /* 0x001e220000000a00 */
[----:B-1----:R-:W-:-:S06]  /*0570*/  IMAD.WIDE.U32 R10, R5, 0x4, R10 ;  /* 0x00000004050a7825 */ /* 0x002fcc00078e000a */
[----:B------:R-:W3:Y:S01]  /*0580*/  LDG.E R11, desc[UR6][R10.64] ;  /* 0x000000060a0b7981 */ /* 0x000ee2000c1e1900 */
[-C--:B------:R-:W-:Y:S02]  /*0590*/  IADD3 R7, P1, PT, R3, R4.reuse, RZ ;  /* 0x0000000403077210 */ /* 0x080fe40007f3e0ff */
[----:B------:R-:W-:-:S03]  /*05a0*/  IADD3 R5, PT, PT, R0, R4, RZ ;  /* 0x0000000400057210 */ /* 0x000fc60007ffe0ff */
[----:B------:R-:W-:Y:S01]  /*05b0*/  IMAD.X R12, RZ, RZ, RZ, P1 ;  /* 0x000000ffff0c7224 */ /* 0x000fe200008e06ff */
[----:B--2---:R-:W-:Y:S01]  /*05c0*/  LEA R6, P1, R7, UR4, 0x2 ;  /* 0x0000000407067c11 */ /* 0x004fe2000f8210ff */
[----:B0-----:R-:W-:-:S03]  /*05d0*/  IMAD.WIDE R8, R5, 0x4, R8 ;  /* 0x0000000405087825 */ /* 0x001fc600078e0208 */
[----:B------:R-:W-:Y:S02]  /*05e0*/  LEA.HI.X R7, R7, UR5, R12, 0x2, P1 ;  /* 0x0000000507077c11 */ /* 0x000fe400088f140c */
[----:B---3--:R0:W-:Y:S04]  /*05f0*/  STG.E desc[UR6][R8.64], R11 ;  /* 0x0000000b08007986 */ /* 0x0081e8000c101906 */
[----:B------:R-:W2:Y:S04]  /*0600*/  LDG.E R5, desc[UR6][R6.64+0x4] ;  /* 0x0000040606057981 */ /* 0x000ea8000c1e1900 */
[----:B--2---:R1:W-:Y:S04]  /*0610*/  STG.E desc[UR6][R8.64+0x4], R5 ;  /* 0x0000040508007986 */ /* 0x0043e8000c101906 */
[----:B------:R-:W2:Y:S04]  /*0620*/  LDG.E R13, desc[UR6][R6.64+0x8] ;  /* 0x00000806060d7981 */ /* 0x000ea8000c1e1900 */
[----:B--2---:R2:W-:Y:S04]  /*0630*/  STG.E desc[UR6][R8.64+0x8], R13 ;  /* 0x0000080d08007986 */ /* 0x0045e8000c101906 */
[----:B------:R-:W3:Y:S04]  /*0640*/  LDG.E R15, desc[UR6][R6.64+0xc] ;  /* 0x00000c06060f7981 */ /* 0x000ee8000c1e1900 */
[----:B---3--:R2:W-:Y:S04]  /*0650*/  STG.E desc[UR6][R8.64+0xc], R15 ;  /* 0x00000c0f08007986 */ /* 0x0085e8000c101906 */
[----:B------:R-:W3:Y:S04]  /*0660*/  LDG.E R17, desc[UR6][R6.64+0x10] ;  /* 0x0000100606117981 */ /* 0x000ee8000c1e1900 */
[----:B---3--:R2:W-:Y:S04]  /*0670*/  STG.E desc[UR6][R8.64+0x10], R17 ;  /* 0x0000101108007986 */ /* 0x0085e8000c101906 */
[----:B------:R-:W3:Y:S04]  /*0680*/  LDG.E R19, desc[UR6][R6.64+0x14] ;  /* 0x0000140606137981 */ /* 0x000ee8000c1e1900 */
[----:B---3--:R2:W-:Y:S04]  /*0690*/  STG.E desc[UR6][R8.64+0x14], R19 ;  /* 0x0000141308007986 */ /* 0x0085e8000c101906 */
[----:B0-----:R-:W3:Y:S04]  /*06a0*/  LDG.E R11, desc[UR6][R6.64+0x18] ;  /* 0x00001806060b7981 */ /* 0x001ee8000c1e1900 */
[----:B---3--:R2:W-:Y:S04]  /*06b0*/  STG.E desc[UR6][R8.64+0x18], R11 ;  /* 0x0000180b08007986 */ /* 0x0085e8000c101906 */
[----:B-1----:R-:W3:Y:S01]  /*06c0*/  LDG.E R5, desc[UR6][R6.64+0x1c] ;  /* 0x00001c0606057981 */ /* 0x002ee2000c1e1900 */
[----:B------:R-:W-:-:S03]  /*06d0*/  VIADD R4, R4, 0x8 ;  /* 0x0000000804047836 */ /* 0x000fc60000000000 */
[----:B---3--:R2:W-:Y:S04]  /*06e0*/  STG.E desc[UR6][R8.64+0x1c], R5 ;  /* 0x00001c0508007986 */ /* 0x0085e8000c101906 */
.L_x_20:
[----:B------:R-:W-:Y:S05]  /*06f0*/  @!P0 EXIT ;  /* 0x000000000000894d */ /* 0x000fea0003800000 */
[----:B------:R-:W-:Y:S02]  /*0700*/  ISETP.GE.U32.AND P1, PT, R14, 0x4, PT ;  /* 0x000000040e00780c */ /* 0x000fe40003f26070 */
[----:B------:R-:W-:-:S04]  /*0710*/  LOP3.LUT R2, R2, 0x3, RZ, 0xc0, !PT ;  /* 0x0000000302027812 */ /* 0x000fc800078ec0ff */
[----:B------:R-:W-:-:S07]  /*0720*/  ISETP.NE.AND P0, PT, R2, RZ, PT ;  /* 0x000000ff0200720c */ /* 0x000fce0003f05270 */
[----:B------:R-:W-:Y:S06]  /*0730*/  @!P1 BRA `(.L_x_21) ;  /* 0x0000000000509947 */ /* 0x000fec0003800000 */
[----:B------:R-:W1:Y:S01]  /*0740*/  LDC.64 R6, c[0x0][0x390] ;  /* 0x0000e400ff067b82 */ /* 0x000e620000000a00 */
[----:B--2---:R-:W-:Y:S01]  /*0750*/  IADD3 R5, PT, PT, R3, R4, RZ ;  /* 0x0000000403057210 */ /* 0x004fe20007ffe0ff */
[----:B------:R-:W2:Y:S06]  /*0760*/  LDCU.64 UR4, c[0x0][0x390] ;  /* 0x00007200ff0477ac */ /* 0x000eac0008000a00 */
[----:B0-----:R-:W0:Y:S01]  /*0770*/  LDC.64 R8, c[0x0][0x398] ;  /* 0x0000e600ff087b82 */ /* 0x001e220000000a00 */
[----:B-1----:R-:W-:-:S06]  /*0780*/  IMAD.WIDE.U32 R6, R5, 0x4, R6 ;  /* 0x0000000405067825 */ /* 0x002fcc00078e0006 */
[----:B------:R-:W3:Y:S01]  /*0790*/  LDG.E R7, desc[UR6][R6.64] ;  /* 0x0000000606077981 */ /* 0x000ee2000c1e1900 */
[----:B------:R-:W-:Y:S01]  /*07a0*/  IADD3 R11, P1, PT, R3, R4, RZ ;  /* 0x00000004030b7210 */ /* 0x000fe20007f3e0ff */
[----:B------:R-:W-:-:S04]  /*07b0*/  IMAD.IADD R5, R0, 0x1, R4 ;  /* 0x0000000100057824 */ /* 0x000fc800078e0204 */
        /* <DEDUP_REMOVED lines=9> */
[----:B------:R-:W2:Y:S01]  /*0850*/  LDG.E R15, desc[UR6][R10.64+0xc] ;  /* 0x00000c060a0f7981 */ /* 0x000ea2000c1e1900 */
[----:B------:R-:W-:-:S03]  /*0860*/  IADD3 R4, PT, PT, R4, 0x4, RZ ;  /* 0x0000000404047810 */ /* 0x000fc60007ffe0ff */
[----:B--2---:R1:W-:Y:S04]  /*0870*/  STG.E desc[UR6][R8.64+0xc], R15 ;  /* 0x00000c0f08007986 */ /* 0x0043e8000c101906 */
.L_x_21:
[----:B------:R-:W-:Y:S05]  /*0880*/  @!P0 EXIT ;  /* 0x000000000000894d */ /* 0x000fea0003800000 */
[----:B012---:R-:W0:Y:S01]  /*0890*/  LDC.64 R8, c[0x0][0x390] ;  /* 0x0000e400ff087b82 */ /* 0x007e220000000a00 */
[--C-:B------:R-:W-:Y:S02]  /*08a0*/  IMAD.IADD R3, R3, 0x1, R4.reuse ;  /* 0x0000000103037824 */ /* 0x100fe400078e0204 */
[----:B------:R-:W-:Y:S01]  /*08b0*/  IMAD.IADD R11, R0, 0x1, R4 ;  /* 0x00000001000b7824 */ /* 0x000fe200078e0204 */
[----:B------:R-:W-:-:S04]  /*08c0*/  IADD3 R0, PT, PT, -R2, RZ, RZ ;  /* 0x000000ff02007210 */ /* 0x000fc80007ffe1ff */
[----:B------:R-:W1:Y:S01]  /*08d0*/  LDC.64 R6, c[0x0][0x398] ;  /* 0x0000e600ff067b82 */ /* 0x000e620000000a00 */
[----:B0-----:R-:W-:-:S07]  /*08e0*/  IMAD.WIDE.U32 R8, R3, 0x4, R8 ;  /* 0x0000000403087825 */ /* 0x001fce00078e0008 */
.L_x_22:
[----:B0-----:R-:W-:Y:S02]  /*08f0*/  IMAD.MOV.U32 R5, RZ, RZ, R9 ;  /* 0x000000ffff057224 */ /* 0x001fe400078e0009 */
[----:B------:R-:W-:-:S05]  /*0900*/  IMAD.MOV.U32 R4, RZ, RZ, R8 ;  /* 0x000000ffff047224 */ /* 0x000fca00078e0008 */
[----:B------:R-:W2:Y:S01]  /*0910*/  LDG.E R5, desc[UR6][R4.64] ;  /* 0x0000000604057981 */ /* 0x000ea2000c1e1900 */
[----:B------:R-:W-:Y:S01]  /*0920*/  IADD3 R0, PT, PT, R0, 0x1, RZ ;  /* 0x0000000100007810 */ /* 0x000fe20007ffe0ff */
[C---:B-1----:R-:W-:Y:S01]  /*0930*/  IMAD.WIDE R2, R11.reuse, 0x4, R6 ;  /* 0x000000040b027825 */ /* 0x042fe200078e0206 */
[----:B------:R-:W-:Y:S02]  /*0940*/  IADD3 R8, P1, PT, R8, 0x4, RZ ;  /* 0x0000000408087810 */ /* 0x000fe40007f3e0ff */
[----:B------:R-:W-:Y:S01]  /*0950*/  ISETP.NE.AND P0, PT, R0, RZ, PT ;  /* 0x000000ff0000720c */ /* 0x000fe20003f05270 */
[----:B------:R-:W-:Y:S01]  /*0960*/  VIADD R11, R11, 0x1 ;  /* 0x000000010b0b7836 */ /* 0x000fe20000000000 */
[----:B------:R-:W-:Y:S01]  /*0970*/  IADD3.X R9, PT, PT, RZ, R9, RZ, P1, !PT ;  /* 0x00000009ff097210 */ /* 0x000fe20000ffe4ff */
[----:B--2---:R0:W-:Y:S10]  /*0980*/  STG.E desc[UR6][R2.64], R5 ;  /* 0x0000000502007986 */ /* 0x0041f4000c101906 */
[----:B------:R-:W-:Y:S05]  /*0990*/  @P0 BRA `(.L_x_22) ;  /* 0xfffffffc00d40947 */ /* 0x000fea000383ffff */
[----:B------:R-:W-:Y:S05]  /*09a0*/  EXIT ;  /* 0x000000000000794d */ /* 0x000fea0003800000 */
.L_x_23:
        /* <DEDUP_REMOVED lines=13> */
.L_x_116:


//--------------------- .text._Z29block_volume_rendering_kernelPK11SamplePointPKfPK6float3S3_PKiPS4_PfSA_if --------------------------
	.section	.text._Z29block_volume_rendering_kernelPK11SamplePointPKfPK6float3S3_PKiPS4_PfSA_if,"ax",@progbits
	.align	128
        .global         _Z29block_volume_rendering_kernelPK11SamplePointPKfPK6float3S3_PKiPS4_PfSA_if
        .type           _Z29block_volume_rendering_kernelPK11SamplePointPKfPK6float3S3_PKiPS4_PfSA_if,@function
        .size           _Z29block_volume_rendering_kernelPK11SamplePointPKfPK6float3S3_PKiPS4_PfSA_if,(.L_x_117 - _Z29block_volume_rendering_kernelPK11SamplePointPKfPK6float3S3_PKiPS4_PfSA_if)
        .other          _Z29block_volume_rendering_kernelPK11SamplePointPKfPK6float3S3_PKiPS4_PfSA_if,@"STO_CUDA_ENTRY STV_DEFAULT"
_Z29block_volume_rendering_kernelPK11SamplePointPKfPK6float3S3_PKiPS4_PfSA_if:
.text._Z29block_volume_rendering_kernelPK11SamplePointPKfPK6float3S3_PKiPS4_PfSA_if:
        /* <DEDUP_REMOVED lines=9> */
[----:B------:R-:W1:Y:S01]  /*0090*/  LDCU.64 UR4, c[0x0][0x358] ;  /* 0x00006b00ff0477ac */ /* 0x000e620008000a00 */
[----:B------:R-:W2:Y:S01]  /*00a0*/  LDCU UR6, c[0x0][0x3c4] ;  /* 0x00007880ff0677ac */ /* 0x000ea20008000800 */
[----:B0-----:R-:W-:-:S06]  /*00b0*/  IMAD.WIDE R18, R0, 0x4, R18 ;  /* 0x0000000400127825 */ /* 0x001fcc00078e0212 */
[----:B-1----:R-:W3:Y:S02]  /*00c0*/  LDG.E R18, desc[UR4][R18.64] ;  /* 0x0000000412127981 */ /* 0x002ee4000c1e1900 */
[----:B---3--:R-:W-:-:S13]  /*00d0*/  ISETP.NE.AND P0, PT, R18, RZ, PT ;  /* 0x000000ff1200720c */ /* 0x008fda0003f05270 */
[----:B--2---:R-:W-:Y:S05]  /*00e0*/  @!P0 BRA `(.L_x_24) ;  /* 0x0000000400148947 */ /* 0x004fea0003800000 */
[----:B------:R-:W-:Y:S01]  /*00f0*/  ISETP.GE.AND P0, PT, R18, 0x1, PT ;  /* 0x000000011200780c */ /* 0x000fe20003f06270 */
[----:B------:R-:W-:Y:S01]  /*0100*/  BSSY.RECONVERGENT B0, `(.L_x_25) ;  /* 0x0000037000007945 */ /* 0x000fe20003800200 */
[----:B------:R-:W-:Y:S01]  /*0110*/  HFMA2 R19, -RZ, RZ, 0, 0 ;  /* 0x00000000ff137431 */ /* 0x000fe200000001ff */
[----:B------:R-:W-:Y:S02]  /*0120*/  CS2R R22, SRZ ;  /* 0x0000000000167805 */ /* 0x000fe4000001ff00 */
[----:B------:R-:W-:-:S08]  /*0130*/  CS2R R20, SRZ ;  /* 0x0000000000147805 */ /* 0x000fd0000001ff00 */
[----:B------:R-:W-:Y:S05]  /*0140*/  @!P0 BRA `(.L_x_26) ;  /* 0x0000000000c88947 */ /* 0x000fea0003800000 */
[----:B------:R-:W0:Y:S01]  /*0150*/  LDC.64 R2, c[0x0][0x390] ;  /* 0x0000e400ff027b82 */ /* 0x000e220000000a00 */
[----:B------:R-:W-:Y:S02]  /*0160*/  IADD3 R24, PT, PT, R18, -0x1, RZ ;  /* 0xffffffff12187810 */ /* 0x000fe40007ffe0ff */
[----:B------:R-:W-:Y:S02]  /*0170*/  CS2R R20, SRZ ;  /* 0x0000000000147805 */ /* 0x000fe4000001ff00 */
[----:B------:R-:W-:Y:S02]  /*0180*/  MOV R26, 0x3f800000 ;  /* 0x3f800000001a7802 */ /* 0x000fe40000000f00 */
[----:B------:R-:W-:Y:S02]  /*0190*/  CS2R R22, SRZ ;  /* 0x0000000000167805 */ /* 0x000fe4000001ff00 */
[----:B------:R-:W-:Y:S02]  /*01a0*/  MOV R25, RZ ;  /* 0x000000ff00197202 */ /* 0x000fe40000000f00 */
[----:B------:R-:W-:Y:S01]  /*01b0*/  MOV R19, RZ ;  /* 0x000000ff00137202 */ /* 0x000fe20000000f00 */
[----:B------:R-:W1:Y:S08]  /*01c0*/  LDC.64 R4, c[0x0][0x398] ;  /* 0x0000e600ff047b82 */ /* 0x000e700000000a00 */
[----:B------:R-:W2:Y:S08]  /*01d0*/  LDC.64 R6, c[0x0][0x380] ;  /* 0x0000e000ff067b82 */ /* 0x000eb00000000a00 */
[----:B------:R-:W3:Y:S02]  /*01e0*/  LDC.64 R8, c[0x0][0x388] ;  /* 0x0000e200ff087b82 */ /* 0x000ee40000000a00 */
.L_x_27:
[----:B------:R-:W-:Y:S02]  /*01f0*/  LEA R17, R0, R25, 0x7 ;  /* 0x0000001900117211 */ /* 0x000fe400078e38ff */
[----:B------:R-:W-:-:S03]  /*0200*/  ISETP.GE.AND P0, PT, R25, R24, PT ;  /* 0x000000181900720c */ /* 0x000fc60003f06270 */
[----:B---3--:R-:W-:-:S04]  /*0210*/  IMAD.WIDE R10, R17, 0x4, R8 ;  /* 0x00000004110a7825 */ /* 0x008fc800078e0208 */
[C---:B-1----:R-:W-:Y:S02]  /*0220*/  IMAD.WIDE R12, R17.reuse, 0x4, R4 ;  /* 0x00000004110c7825 */ /* 0x042fe400078e0204 */
[----:B------:R-:W3:Y:S02]  /*0230*/  LDG.E R10, desc[UR4][R10.64] ;  /* 0x000000040a0a7981 */ /* 0x000ee4000c1e1900 */
[C---:B--2---:R-:W-:Y:S02]  /*0240*/  IMAD.WIDE R14, R17.reuse, 0x20, R6 ;  /* 0x00000020110e7825 */ /* 0x044fe400078e0206 */
[----:B------:R-:W3:Y:S04]  /*0250*/  LDG.E R13, desc[UR4][R12.64] ;  /* 0x000000040c0d7981 */ /* 0x000ee8000c1e1900 */
[----:B------:R-:W2:Y:S04]  /*0260*/  LDG.E R28, desc[UR4][R14.64+0x18] ;  /* 0x000018040e1c7981 */ /* 0x000ea8000c1e1900 */
[----:B------:R1:W2:Y:S01]  /*0270*/  @!P0 LDG.E R27, desc[UR4][R14.64+0x38] ;  /* 0x000038040e1b8981 */ /* 0x0002a2000c1e1900 */
[----:B0-----:R-:W-:-:S05]  /*0280*/  IMAD.WIDE R16, R17, 0xc, R2 ;  /* 0x0000000c11107825 */ /* 0x001fca00078e0202 */
[----:B------:R-:W4:Y:S04]  /*0290*/  LDG.E R12, desc[UR4][R16.64] ;  /* 0x00000004100c7981 */ /* 0x000f28000c1e1900 */
[----:B------:R-:W5:Y:S04]  /*02a0*/  LDG.E R29, desc[UR4][R16.64+0x4] ;  /* 0x00000404101d7981 */ /* 0x000f68000c1e1900 */
[----:B------:R0:W5:Y:S01]  /*02b0*/  LDG.E R11, desc[UR4][R16.64+0x8] ;  /* 0x00000804100b7981 */ /* 0x000162000c1e1900 */
[----:B-1----:R-:W-:Y:S02]  /*02c0*/  MOV R14, 0x437c0000 ;  /* 0x437c0000000e7802 */ /* 0x002fe40000000f00 */
[----:B------:R-:W-:Y:S01]  /*02d0*/  IADD3 R25, PT, PT, R25, 0x1, RZ ;  /* 0x0000000119197810 */ /* 0x000fe20007ffe0ff */
[----:B---3--:R-:W-:Y:S01]  /*02e0*/  FMUL R13, R10, -R13 ;  /* 0x8000000d0a0d7220 */ /* 0x008fe20000400000 */
[----:B------:R-:W-:-:S03]  /*02f0*/  MOV R10, 0x3c23d70a ;  /* 0x3c23d70a000a7802 */ /* 0x000fc60000000f00 */
[----:B------:R-:W-:Y:S01]  /*0300*/  FMUL R13, R13, UR6 ;  /* 0x000000060d0d7c20 */ /* 0x000fe20008400000 */
[----:B--2---:R-:W-:Y:S01]  /*0310*/  @!P0 FADD R10, -R28, R27 ;  /* 0x0000001b1c0a8221 */ /* 0x004fe20000000100 */
[----:B------:R-:W-:-:S03]  /*0320*/  ISETP.GE.AND P0, PT, R25, R18, PT ;  /* 0x000000121900720c */ /* 0x000fc60003f06270 */
[----:B------:R-:W-:Y:S01]  /*0330*/  FMUL R10, R13, R10 ;  /* 0x0000000a0d0a7220 */ /* 0x000fe20000400000 */
[----:B------:R-:W-:-:S05]  /*0340*/  HFMA2 R13, -RZ, RZ, 0.96630859375, -0.0022525787353515625 ;  /* 0x3bbb989dff0d7431 */ /* 0x000fca00000001ff */
[----:B------:R-:W-:-:S04]  /*0350*/  FFMA.SAT R13, R10, R13, 0.5 ;  /* 0x3f0000000a0d7423 */ /* 0x000fc8000000200d */
[----:B------:R-:W-:-:S04]  /*0360*/  FFMA.RM R13, R13, R14, 12582913 ;  /* 0x4b4000010d0d7423 */ /* 0x000fc8000000400e */
[C---:B------:R-:W-:Y:S01]  /*0370*/  FADD R15, R13.reuse, -12583039 ;  /* 0xcb40007f0d0f7421 */ /* 0x040fe20000000000 */
[----:B------:R-:W-:-:S03]  /*0380*/  SHF.L.U32 R13, R13, 0x17, RZ ;  /* 0x000000170d0d7819 */ /* 0x000fc600000006ff */
[----:B------:R-:W-:-:S04]  /*0390*/  FFMA R15, R10, 1.4426950216293334961, -R15 ;  /* 0x3fb8aa3b0a0f7823 */ /* 0x000fc8000000080f */
[----:B------:R-:W-:-:S04]  /*03a0*/  FFMA R15, R10, 1.925963033500011079e-08, R15 ;  /* 0x32a570600a0f7823 */ /* 0x000fc8000000000f */
[----:B------:R-:W1:Y:S02]  /*03b0*/  MUFU.EX2 R10, R15 ;  /* 0x0000000f000a7308 */ /* 0x000e640000000800 */
[----:B-1----:R-:W-:-:S04]  /*03c0*/  FFMA R13, R13, -R10, 1 ;  /* 0x3f8000000d0d7423 */ /* 0x002fc8000000080a */
[C---:B0-----:R-:W-:Y:S01]  /*03d0*/  FADD R17, -R13.reuse, 1 ;  /* 0x3f8000000d117421 */ /* 0x041fe20000000100 */
[----:B------:R-:W-:-:S03]  /*03e0*/  FMUL R10, R13, R26 ;  /* 0x0000001a0d0a7220 */ /* 0x000fc60000400000 */
[----:B------:R-:W-:Y:S01]  /*03f0*/  FMUL R26, R17, R26 ;  /* 0x0000001a111a7220 */ /* 0x000fe20000400000 */
[-C--:B------:R-:W-:Y:S01]  /*0400*/  FFMA R21, R28, R10.reuse, R21 ;  /* 0x0000000a1c157223 */ /* 0x080fe20000000015 */
[-C--:B----4-:R-:W-:Y:S01]  /*0410*/  FFMA R23, R12, R10.reuse, R23 ;  /* 0x0000000a0c177223 */ /* 0x090fe20000000017 */
[-C--:B-----5:R-:W-:Y:S01]  /*0420*/  FFMA R19, R29, R10.reuse, R19 ;  /* 0x0000000a1d137223 */ /* 0x0a0fe20000000013 */
[----:B------:R-:W-:Y:S01]  /*0430*/  FADD R20, R10, R20 ;  /* 0x000000140a147221 */ /* 0x000fe20000000000 */
[----:B------:R-:W-:Y:S01]  /*0440*/  FSETP.GEU.AND P1, PT, R26, 0.0010000000474974513054, PT ;  /* 0x3a83126f1a00780b */ /* 0x000fe20003f2e000 */
[----:B------:R-:W-:-:S12]  /*0450*/  FFMA R22, R11, R10, R22 ;  /* 0x0000000a0b167223 */ /* 0x000fd80000000016 */
[----:B------:R-:W-:Y:S05]  /*0460*/  @!P0 BRA P1, `(.L_x_27) ;  /* 0xfffffffc00608947 */ /* 0x000fea000083ffff */
.L_x_26:
[----:B------:R-:W-:Y:S05]  /*0470*/  BSYNC.RECONVERGENT B0 ;  /* 0x0000000000007941 */ /* 0x000fea0003800200 */
.L_x_25:
[----:B------:R-:W0:Y:S08]  /*0480*/  LDC.64 R2, c[0x0][0x3a8] ;  /* 0x0000ea00ff027b82 */ /* 0x000e300000000a00 */
[----:B------:R-:W1:Y:S08]  /*0490*/  LDC.64 R4, c[0x0][0x3b0] ;  /* 0x0000ec00ff047b82 */ /* 0x000e700000000a00 */
[----:B------:R-:W2:Y:S01]  /*04a0*/  LDC.64 R6, c[0x0][0x3b8] ;  /* 0x0000ee00ff067b82 */ /* 0x000ea20000000a00 */
[----:B0-----:R-:W-:-:S05]  /*04b0*/  IMAD.WIDE R2, R0, 0xc, R2 ;  /* 0x0000000c00027825 */ /* 0x001fca00078e0202 */
[----:B------:R-:W-:Y:S01]  /*04c0*/  STG.E desc[UR4][R2.64], R23 ;  /* 0x0000001702007986 */ /* 0x000fe2000c101904 */
[----:B-1----:R-:W-:-:S03]  /*04d0*/  IMAD.WIDE R4, R0, 0x4, R4 ;  /* 0x0000000400047825 */ /* 0x002fc600078e0204 */
[----:B------:R-:W-:Y:S04]  /*04e0*/  STG.E desc[UR4][R2.64+0x4], R19 ;  /* 0x0000041302007986 */ /* 0x000fe8000c101904 */
[----:B------:R-:W-:Y:S01]  /*04f0*/  STG.E desc[UR4][R2.64+0x8], R22 ;  /* 0x0000081602007986 */ /* 0x000fe2000c101904 */
[----:B--2---:R-:W-:-:S03]  /*0500*/  IMAD.WIDE R6, R0, 0x4, R6 ;  /* 0x0000000400067825 */ /* 0x004fc600078e0206 */
[----:B------:R-:W-:Y:S04]  /*0510*/  STG.E desc[UR4][R4.64], R21 ;  /* 0x0000001504007986 */ /* 0x000fe8000c101904 */
[----:B------:R-:W-:Y:S01]  /*0520*/  STG.E desc[UR4][R6.64], R20 ;  /* 0x0000001406007986 */ /* 0x000fe2000c101904 */
[----:B------:R-:W-:Y:S05]  /*0530*/  EXIT ;  /* 0x000000000000794d */ /* 0x000fea0003800000 */
.L_x_24:
[----:B------:R-:W0:Y:S08]  /*0540*/  LDC.64 R2, c[0x0][0x3a8] ;  /* 0x0000ea00ff027b82 */ /* 0x000e300000000a00 */
[----:B------:R-:W1:Y:S08]  /*0550*/  LDC.64 R4, c[0x0][0x3b0] ;  /* 0x0000ec00ff047b82 */ /* 0x000e700000000a00 */
[----:B------:R-:W2:Y:S01]  /*0560*/  LDC.64 R6, c[0x0][0x3b8] ;  /* 0x0000ee00ff067b82 */ /* 0x000ea20000000a00 */
[----:B0-----:R-:W-:-:S05]  /*0570*/  IMAD.WIDE R2, R0, 0xc, R2 ;  /* 0x0000000c00027825 */ /* 0x001fca00078e0202 */
[----:B------:R-:W-:Y:S01]  /*0580*/  STG.E desc[UR4][R2.64], RZ ;  /* 0x000000ff02007986 */ /* 0x000fe2000c101904 */
[----:B-1----:R-:W-:-:S03]  /*0590*/  IMAD.WIDE R4, R0, 0x4, R4 ;  /* 0x0000000400047825 */ /* 0x002fc600078e0204 */
[----:B------:R-:W-:Y:S04]  /*05a0*/  STG.E desc[UR4][R2.64+0x4], RZ ;  /* 0x000004ff02007986 */ /* 0x000fe8000c101904 */
[----:B------:R-:W-:Y:S01]  /*05b0*/  STG.E desc[UR4][R2.64+0x8], RZ ;  /* 0x000008ff02007986 */ /* 0x000fe2000c101904 */
[----:B--2---:R-:W-:-:S03]  /*05c0*/  IMAD.WIDE R6, R0, 0x4, R6 ;  /* 0x0000000400067825 */ /* 0x004fc600078e0206 */
[----:B------:R-:W-:Y:S04]  /*05d0*/  STG.E desc[UR4][R4.64], RZ ;  /* 0x000000ff04007986 */ /* 0x000fe8000c101904 */
[----:B------:R-:W-:Y:S01]  /*05e0*/  STG.E desc[UR4][R6.64], RZ ;  /* 0x000000ff06007986 */ /* 0x000fe2000c101904 */
[----:B------:R-:W-:Y:S05]  /*05f0*/  EXIT ;  /* 0x000000000000794d */ /* 0x000fea0003800000 */
.L_x_28:
        /* <DEDUP_REMOVED lines=16> */
.L_x_117:


//--------------------- .text._Z34block_interpolation_weights_kernelPK6float3PKiPK9BlockInfoPfif --------------------------
	.section	.text._Z34block_interpolation_weights_kernelPK6float3PKiPK9BlockInfoPfif,"ax",@progbits
	.align	128
        .global         _Z34block_interpolation_weights_kernelPK6float3PKiPK9BlockInfoPfif
        .type           _Z34block_interpolation_weights_kernelPK6float3PKiPK9BlockInfoPfif,@function
        .size           _Z34block_interpolation_weights_kernelPK6float3PKiPK9BlockInfoPfif,(.L_x_108 - _Z34block_interpolation_weights_kernelPK6float3PKiPK9BlockInfoPfif)
        .other          _Z34block_interpolation_weights_kernelPK6float3PKiPK9BlockInfoPfif,@"STO_CUDA_ENTRY STV_DEFAULT"
_Z34block_interpolation_weights_kernelPK6float3PKiPK9BlockInfoPfif:
.text._Z34block_interpolation_weights_kernelPK6float3PKiPK9BlockInfoPfif:
        /* <DEDUP_REMOVED lines=10> */
[----:B------:R-:W2:Y:S08]  /*00a0*/  LDC.64 R2, c[0x0][0x380] ;  /* 0x0000e000ff027b82 */ /* 0x000eb00000000a00 */
[----:B------:R-:W3:Y:S01]  /*00b0*/  LDC.64 R8, c[0x0][0x390] ;  /* 0x0000e400ff087b82 */ /* 0x000ee20000000a00 */
[----:B0-----:R-:W-:-:S06]  /*00c0*/  IMAD.WIDE R6, R4, 0x4, R6 ;  /* 0x0000000404067825 */ /* 0x001fcc00078e0206 */
[----:B-1----:R-:W3:Y:S01]  /*00d0*/  LDG.E R7, desc[UR4][R6.64] ;  /* 0x0000000406077981 */ /* 0x002ee2000c1e1900 */
[----:B--2---:R-:W-:-:S05]  /*00e0*/  IMAD.WIDE R2, R4, 0xc, R2 ;  /* 0x0000000c04027825 */ /* 0x004fca00078e0202 */
[----:B------:R-:W2:Y:S04]  /*00f0*/  LDG.E R10, desc[UR4][R2.64+0x4] ;  /* 0x00000404020a7981 */ /* 0x000ea8000c1e1900 */
[----:B------:R-:W4:Y:S04]  /*0100*/  LDG.E R5, desc[UR4][R2.64] ;  /* 0x0000000402057981 */ /* 0x000f28000c1e1900 */
[----:B------:R-:W4:Y:S01]  /*0110*/  LDG.E R11, desc[UR4][R2.64+0x8] ;  /* 0x00000804020b7981 */ /* 0x000f22000c1e1900 */
[----:B---3--:R-:W-:-:S05]  /*0120*/  IMAD.WIDE R8, R7, 0x18, R8 ;  /* 0x0000001807087825 */ /* 0x008fca00078e0208 */
[----:B------:R-:W2:Y:S04]  /*0130*/  LDG.E R13, desc[UR4][R8.64+0x4] ;  /* 0x00000404080d7981 */ /* 0x000ea8000c1e1900 */
[----:B------:R-:W4:Y:S04]  /*0140*/  LDG.E R12, desc[UR4][R8.64] ;  /* 0x00000004080c7981 */ /* 0x000f28000c1e1900 */
[----:B------:R-:W3:Y:S04]  /*0150*/  LDG.E R14, desc[UR4][R8.64+0x8] ;  /* 0x00000804080e7981 */ /* 0x000ee8000c1e1900 */
[----:B------:R0:W5:Y:S01]  /*0160*/  LDG.E R0, desc[UR4][R8.64+0xc] ;  /* 0x00000c0408007981 */ /* 0x000162000c1e1900 */
[----:B------:R-:W-:Y:S01]  /*0170*/  BSSY.RECONVERGENT B0, `(.L_x_29) ;  /* 0x0000013000007945 */ /* 0x000fe20003800200 */
[----:B--2---:R-:W-:Y:S01]  /*0180*/  FADD R10, R10, -R13 ;  /* 0x8000000d0a0a7221 */ /* 0x004fe20000000000 */
[----:B----4-:R-:W-:-:S03]  /*0190*/  FADD R5, R5, -R12 ;  /* 0x8000000c05057221 */ /* 0x010fc60000000000 */
[----:B------:R-:W-:Y:S01]  /*01a0*/  FMUL R10, R10, R10 ;  /* 0x0000000a0a0a7220 */ /* 0x000fe20000400000 */
[----:B---3--:R-:W-:-:S03]  /*01b0*/  FADD R11, R11, -R14 ;  /* 0x8000000e0b0b7221 */ /* 0x008fc60000000000 */
[----:B------:R-:W-:-:S04]  /*01c0*/  FFMA R10, R5, R5, R10 ;  /* 0x00000005050a7223 */ /* 0x000fc8000000000a */
[----:B------:R-:W-:-:S04]  /*01d0*/  FFMA R10, R11, R11, R10 ;  /* 0x0000000b0b0a7223 */ /* 0x000fc8000000000a */
[----:B------:R-:W-:Y:S01]  /*01e0*/  VIADD R6, R10, 0xf3000000 ;  /* 0xf30000000a067836 */ /* 0x000fe20000000000 */
[----:B------:R0:W1:Y:S04]  /*01f0*/  MUFU.RSQ R5, R10 ;  /* 0x0000000a00057308 */ /* 0x0000680000001400 */
[----:B------:R-:W-:-:S13]  /*0200*/  ISETP.GT.U32.AND P0, PT, R6, 0x727fffff, PT ;  /* 0x727fffff0600780c */ /* 0x000fda0003f04070 */
[----:B01----:R-:W-:Y:S05]  /*0210*/  @!P0 BRA `(.L_x_30) ;  /* 0x0000000000108947 */ /* 0x003fea0003800000 */
[----:B------:R-:W-:-:S07]  /*0220*/  MOV R7, 0x240 ;  /* 0x0000024000077802 */ /* 0x000fce0000000f00 */
[----:B-----5:R-:W-:Y:S05]  /*0230*/  CALL.REL.NOINC `($__internal_0_$__cuda_sm20_sqrt_rn_f32_slowpath) ;  /* 0x0000000000e87944 */ /* 0x020fea0003c00000 */
[----:B------:R-:W-:Y:S01]  /*0240*/  IMAD.MOV.U32 R5, RZ, RZ, R10 ;  /* 0x000000ffff057224 */ /* 0x000fe200078e000a */
[----:B------:R-:W-:Y:S06]  /*0250*/  BRA `(.L_x_31) ;  /* 0x0000000000107947 */ /* 0x000fec0003800000 */
.L_x_30:
[----:B------:R-:W-:Y:S01]  /*0260*/  FMUL.FTZ R3, R10, R5 ;  /* 0x000000050a037220 */ /* 0x000fe20000410000 */
[----:B------:R-:W-:-:S03]  /*0270*/  FMUL.FTZ R5, R5, 0.5 ;  /* 0x3f00000005057820 */ /* 0x000fc60000410000 */
[----:B------:R-:W-:-:S04]  /*0280*/  FFMA R10, -R3, R3, R10 ;  /* 0x00000003030a7223 */ /* 0x000fc8000000010a */
[----:B------:R-:W-:-:S07]  /*0290*/  FFMA R5, R10, R5, R3 ;  /* 0x000000050a057223 */ /* 0x000fce0000000003 */
.L_x_31:
[----:B------:R-:W-:Y:S05]  /*02a0*/  BSYNC.RECONVERGENT B0 ;  /* 0x0000000000007941 */ /* 0x000fea0003800200 */
.L_x_29:
[----:B------:R-:W0:Y:S01]  /*02b0*/  LDC R7, c[0x0][0x3a4] ;  /* 0x0000e900ff077b82 */ /* 0x000e220000000800 */
[----:B------:R-:W-:Y:S01]  /*02c0*/  BSSY.RECONVERGENT B0, `(.L_x_32) ;  /* 0x000000e000007945 */ /* 0x000fe20003800200 */
[----:B0-----:R-:W0:Y:S08]  /*02d0*/  MUFU.RCP R2, R7 ;  /* 0x0000000700027308 */ /* 0x001e300000001000 */
[----:B-----5:R-:W1:Y:S01]  /*02e0*/  FCHK P0, R0, R7 ;  /* 0x0000000700007302 */ /* 0x020e620000000000 */
[----:B0-----:R-:W-:-:S04]  /*02f0*/  FFMA R3, R2, -R7, 1 ;  /* 0x3f80000002037423 */ /* 0x001fc80000000807 */
[----:B------:R-:W-:-:S04]  /*0300*/  FFMA R3, R2, R3, R2 ;  /* 0x0000000302037223 */ /* 0x000fc80000000002 */
[----:B------:R-:W-:-:S04]  /*0310*/  FFMA R2, R0, R3, RZ ;  /* 0x0000000300027223 */ /* 0x000fc800000000ff */
[----:B------:R-:W-:-:S04]  /*0320*/  FFMA R6, R2, -R7, R0 ;  /* 0x8000000702067223 */ /* 0x000fc80000000000 */
[----:B------:R-:W-:Y:S01]  /*0330*/  FFMA R2, R3, R6, R2 ;  /* 0x0000000603027223 */ /* 0x000fe20000000002 */
[----:B-1----:R-:W-:Y:S06]  /*0340*/  @!P0 BRA `(.L_x_33) ;  /* 0x0000000000148947 */ /* 0x002fec0003800000 */
[----:B------:R-:W0:Y:S01]  /*0350*/  LDCU UR6, c[0x0][0x3a4] ;  /* 0x00007480ff0677ac */ /* 0x000e220008000800 */
[----:B------:R-:W-:Y:S02]  /*0360*/  MOV R2, R0 ;  /* 0x0000000000027202 */ /* 0x000fe40000000f00 */
[----:B------:R-:W-:Y:S01]  /*0370*/  MOV R6, 0x3a0 ;  /* 0x000003a000067802 */ /* 0x000fe20000000f00 */
[----:B0-----:R-:W-:-:S07]  /*0380*/  IMAD.U32 R3, RZ, RZ, UR6 ;  /* 0x00000006ff037e24 */ /* 0x001fce000f8e00ff */
[----:B------:R-:W-:Y:S05]  /*0390*/  CALL.REL.NOINC `($__internal_1_$__cuda_sm3x_div_rn_noftz_f32_slowpath) ;  /* 0x0000000000e87944 */ /* 0x000fea0003c00000 */
.L_x_33:
[----:B------:R-:W-:Y:S05]  /*03a0*/  BSYNC.RECONVERGENT B0 ;  /* 0x0000000000007941 */ /* 0x000fea0003800200 */
.L_x_32:
[----:B------:R-:W-:Y:S01]  /*03b0*/  FSETP.GT.AND P0, PT, R5, R2, PT ;  /* 0x000000020500720b */ /* 0x000fe20003f04000 */
[----:B------:R-:W-:Y:S01]  /*03c0*/  BSSY.RECONVERGENT B0, `(.L_x_34) ;  /* 0x000001c000007945 */ /* 0x000fe20003800200 */
[----:B------:R-:W-:-:S11]  /*03d0*/  HFMA2 R6, -RZ, RZ, 1.875, 0 ;  /* 0x3f800000ff067431 */ /* 0x000fd600000001ff */
[----:B------:R-:W-:Y:S05]  /*03e0*/  @!P0 BRA `(.L_x_35) ;  /* 0x0000000000648947 */ /* 0x000fea0003800000 */
[----:B------:R-:W0:Y:S01]  /*03f0*/  MUFU.RCP R7, R0 ;  /* 0x0000000000077308 */ /* 0x000e220000001000 */
[----:B------:R-:W-:Y:S01]  /*0400*/  FADD R3, -R2, R5 ;  /* 0x0000000502037221 */ /* 0x000fe20000000100 */
[----:B------:R-:W-:Y:S06]  /*0410*/  BSSY.RECONVERGENT B1, `(.L_x_36) ;  /* 0x000000c000017945 */ /* 0x000fec0003800200 */
[----:B------:R-:W1:Y:S01]  /*0420*/  FCHK P0, -R3, R0 ;  /* 0x0000000003007302 */ /* 0x000e620000000100 */
[----:B0-----:R-:W-:-:S04]  /*0430*/  FFMA R6, -R0, R7, 1 ;  /* 0x3f80000000067423 */ /* 0x001fc80000000107 */
[----:B------:R-:W-:-:S04]  /*0440*/  FFMA R6, R7, R6, R7 ;  /* 0x0000000607067223 */ /* 0x000fc80000000007 */
[----:B------:R-:W-:-:S04]  /*0450*/  FFMA R5, -R3, R6, RZ ;  /* 0x0000000603057223 */ /* 0x000fc800000001ff */
[----:B------:R-:W-:-:S04]  /*0460*/  FFMA R2, -R0, R5, -R3 ;  /* 0x0000000500027223 */ /* 0x000fc80000000903 */
[----:B------:R-:W-:Y:S01]  /*0470*/  FFMA R2, R6, R2, R5 ;  /* 0x0000000206027223 */ /* 0x000fe20000000005 */
[----:B-1----:R-:W-:Y:S06]  /*0480*/  @!P0 BRA `(.L_x_37) ;  /* 0x0000000000108947 */ /* 0x002fec0003800000 */
[----:B------:R-:W-:Y:S01]  /*0490*/  FADD R2, -R3, -RZ ;  /* 0x800000ff03027221 */ /* 0x000fe20000000100 */
[----:B------:R-:W-:Y:S01]  /*04a0*/  IMAD.MOV.U32 R3, RZ, RZ, R0 ;  /* 0x000000ffff037224 */ /* 0x000fe200078e0000 */
[----:B------:R-:W-:-:S07]  /*04b0*/  MOV R6, 0x4d0 ;  /* 0x000004d000067802 */ /* 0x000fce0000000f00 */
[----:B------:R-:W-:Y:S05]  /*04c0*/  CALL.REL.NOINC `($__internal_1_$__cuda_sm3x_div_rn_noftz_f32_slowpath) ;  /* 0x00000000009c7944 */ /* 0x000fea0003c00000 */
.L_x_37:
[----:B------:R-:W-:Y:S05]  /*04d0*/  BSYNC.RECONVERGENT B1 ;  /* 0x0000000000017941 */ /* 0x000fea0003800200 */
.L_x_36:
[----:B------:R-:W-:Y:S01]  /*04e0*/  MOV R3, 0x3bbb989d ;  /* 0x3bbb989d00037802 */ /* 0x000fe20000000f00 */
[----:B------:R-:W-:-:S04]  /*04f0*/  IMAD.MOV.U32 R5, RZ, RZ, 0x437c0000 ;  /* 0x437c0000ff057424 */ /* 0x000fc800078e00ff */
[----:B------:R-:W-:-:S04]  /*0500*/  FFMA.SAT R0, R2, R3, 0.5 ;  /* 0x3f00000002007423 */ /* 0x000fc80000002003 */
[----:B------:R-:W-:-:S04]  /*0510*/  FFMA.RM R0, R0, R5, 12582913 ;  /* 0x4b40000100007423 */ /* 0x000fc80000004005 */
[C---:B------:R-:W-:Y:S01]  /*0520*/  FADD R3, R0.reuse, -12583039 ;  /* 0xcb40007f00037421 */ /* 0x040fe20000000000 */
[----:B------:R-:W-:-:S03]  /*0530*/  SHF.L.U32 R0, R0, 0x17, RZ ;  /* 0x0000001700007819 */ /* 0x000fc600000006ff */
[----:B------:R-:W-:-:S04]  /*0540*/  FFMA R3, R2, 1.4426950216293334961, -R3 ;  /* 0x3fb8aa3b02037823 */ /* 0x000fc80000000803 */
[----:B------:R-:W-:-:S06]  /*0550*/  FFMA R3, R2, 1.925963033500011079e-08, R3 ;  /* 0x32a5706002037823 */ /* 0x000fcc0000000003 */
[----:B------:R-:W0:Y:S02]  /*0560*/  MUFU.EX2 R3, R3 ;  /* 0x0000000300037308 */ /* 0x000e240000000800 */
[----:B0-----:R-:W-:-:S07]  /*0570*/  FMUL R6, R0, R3 ;  /* 0x0000000300067220 */ /* 0x001fce0000400000 */
.L_x_35:
[----:B------:R-:W-:Y:S05]  /*0580*/  BSYNC.RECONVERGENT B0 ;  /* 0x0000000000007941 */ /* 0x000fea0003800200 */
.L_x_34:
[----:B------:R-:W0:Y:S01]  /*0590*/  LDC.64 R2, c[0x0][0x398] ;  /* 0x0000e600ff027b82 */ /* 0x000e220000000a00 */
[----:B------:R-:W-:Y:S01]  /*05a0*/  FMNMX R7, R6, 0.0099999997764825820923, !PT ;  /* 0x3c23d70a06077809 */ /* 0x000fe20007800000 */
[----:B0-----:R-:W-:-:S05]  /*05b0*/  IMAD.WIDE R4, R4, 0x4, R2 ;  /* 0x0000000404047825 */ /* 0x001fca00078e0202 */
[----:B------:R-:W-:Y:S01]  /*05c0*/  STG.E desc[UR4][R4.64], R7 ;  /* 0x0000000704007986 */ /* 0x000fe2000c101904 */
[----:B------:R-:W-:Y:S05]  /*05d0*/  EXIT ;  /* 0x000000000000794d */ /* 0x000fea0003800000 */
        .weak           $__internal_0_$__cuda_sm20_sqrt_rn_f32_slowpath
        .type           $__internal_0_$__cuda_sm20_sqrt_rn_f32_slowpath,@function
        .size           $__internal_0_$__cuda_sm20_sqrt_rn_f32_slowpath,($__internal_1_$__cuda_sm3x_div_rn_noftz_f32_slowpath - $__internal_0_$__cuda_sm20_sqrt_rn_f32_slowpath)
$__internal_0_$__cuda_sm20_sqrt_rn_f32_slowpath:
[----:B------:R-:W-:-:S13]  /*05e0*/  LOP3.LUT P0, RZ, R10, 0x7fffffff, RZ, 0xc0, !PT ;  /* 0x7fffffff0aff7812 */ /* 0x000fda000780c0ff */
[----:B------:R-:W-:Y:S05]  /*05f0*/  @!P0 BRA `(.L_x_38) ;  /* 0x0000000000448947 */ /* 0x000fea0003800000 */
[----:B------:R-:W-:Y:S01]  /*0600*/  FSETP.GEU.FTZ.AND P0, PT, R10, RZ, PT ;  /* 0x000000ff0a00720b */ /* 0x000fe20003f1e000 */
[----:B------:R-:W-:-:S12]  /*0610*/  IMAD.MOV.U32 R2, RZ, RZ, R10 ;  /* 0x000000ffff027224 */ /* 0x000fd800078e000a */
[----:B------:R-:W-:Y:S01]  /*0620*/  @!P0 MOV R10, 0x7fffffff ;  /* 0x7fffffff000a8802 */ /* 0x000fe20000000f00 */
[----:B------:R-:W-:Y:S06]  /*0630*/  @!P0 BRA `(.L_x_38) ;  /* 0x0000000000348947 */ /* 0x000fec0003800000 */
[----:B------:R-:W-:-:S13]  /*0640*/  FSETP.GTU.FTZ.AND P0, PT, |R2|, +INF , PT ;  /* 0x7f8000000200780b */ /* 0x000fda0003f1c200 */
[----:B------:R-:W-:Y:S01]  /*0650*/  @P0 FADD.FTZ R10, R2, 1 ;  /* 0x3f800000020a0421 */ /* 0x000fe20000010000 */
[----:B------:R-:W-:Y:S06]  /*0660*/  @P0 BRA `(.L_x_38) ;  /* 0x0000000000280947 */ /* 0x000fec0003800000 */
[----:B------:R-:W-:-:S13]  /*0670*/  FSETP.NEU.FTZ.AND P0, PT, |R2|, +INF , PT ;  /* 0x7f8000000200780b */ /* 0x000fda0003f1d200 */
[----:B------:R-:W-:Y:S01]  /*0680*/  @P0 FFMA R3, R2, 1.84467440737095516160e+19, RZ ;  /* 0x5f80000002030823 */ /* 0x000fe200000000ff */
[----:B------:R-:W-:-:S03]  /*0690*/  @!P0 IMAD.MOV.U32 R10, RZ, RZ, R2 ;  /* 0x000000ffff0a8224 */ /* 0x000fc600078e0002 */
[----:B------:R-:W0:Y:S02]  /*06a0*/  @P0 MUFU.RSQ R6, R3 ;  /* 0x0000000300060308 */ /* 0x000e240000001400 */
[----:B0-----:R-:W-:Y:S01]  /*06b0*/  @P0 FMUL.FTZ R8, R3, R6 ;  /* 0x0000000603080220 */ /* 0x001fe20000410000 */
[----:B------:R-:W-:-:S03]  /*06c0*/  @P0 FMUL.FTZ R6, R6, 0.5 ;  /* 0x3f00000006060820 */ /* 0x000fc60000410000 */
[----:B------:R-:W-:-:S04]  /*06d0*/  @P0 FADD.FTZ R5, -R8, -RZ ;  /* 0x800000ff08050221 */ /* 0x000fc80000010100 */
[----:B------:R-:W-:-:S04]  /*06e0*/  @P0 FFMA R5, R8, R5, R3 ;  /* 0x0000000508050223 */ /* 0x000fc80000000003 */
[----:B------:R-:W-:-:S04]  /*06f0*/  @P0 FFMA R5, R5, R6, R8 ;  /* 0x0000000605050223 */ /* 0x000fc80000000008 */
[----:B------:R-:W-:-:S07]  /*0700*/  @P0 FMUL.FTZ R10, R5, 2.3283064365386962891e-10 ;  /* 0x2f800000050a0820 */ /* 0x000fce0000410000 */
.L_x_38:
[----:B------:R-:W-:Y:S01]  /*0710*/  MOV R2, R7 ;  /* 0x0000000700027202 */ /* 0x000fe20000000f00 */
[----:B------:R-:W-:-:S04]  /*0720*/  IMAD.MOV.U32 R3, RZ, RZ, 0x0 ;  /* 0x00000000ff037424 */ /* 0x000fc800078e00ff */
[----:B------:R-:W-:Y:S05]  /*0730*/  RET.REL.NODEC R2 `(_Z34block_interpolation_weights_kernelPK6float3PKiPK9BlockInfoPfif) ;  /* 0xfffffff802307950 */ /* 0x000fea0003c3ffff */
        .weak           $__internal_1_$__cuda_sm3x_div_rn_noftz_f32_slowpath
        .type           $__internal_1_$__cuda_sm3x_div_rn_noftz_f32_slowpath,@function
        .size           $__internal_1_$__cuda_sm3x_div_rn_noftz_f32_slowpath,(.L_x_108 - $__internal_1_$__cuda_sm3x_div_rn_noftz_f32_slowpath)
$__internal_1_$__cuda_sm3x_div_rn_noftz_f32_slowpath:
[----:B------:R-:W-:Y:S01]  /*0740*/  SHF.R.U32.HI R8, RZ, 0x17, R3 ;  /* 0x00000017ff087819 */ /* 0x000fe20000011603 */
[----:B------:R-:W-:Y:S01]  /*0750*/  BSSY.RECONVERGENT B2, `(.L_x_39) ;  /* 0x0000062000027945 */ /* 0x000fe20003800200 */
[----:B------:R-:W-:Y:S02]  /*0760*/  SHF.R.U32.HI R7, RZ, 0x17, R2 ;  /* 0x00000017ff077819 */ /* 0x000fe40000011602 */
[----:B------:R-:W-:Y:S02]  /*0770*/  LOP3.LUT R12, R8, 0xff, RZ, 0xc0, !PT ;  /* 0x000000ff080c7812 */ /* 0x000fe400078ec0ff */
[----:B------:R-:W-:Y:S02]  /*0780*/  LOP3.LUT R10, R7, 0xff, RZ, 0xc0, !PT ;  /* 0x000000ff070a7812 */ /* 0x000fe400078ec0ff */
[----:B------:R-:W-:-:S03]  /*0790*/  IADD3 R9, PT, PT, R12, -0x1, RZ ;  /* 0xffffffff0c097810 */ /* 0x000fc60007ffe0ff */
[----:B------:R-:W-:Y:S01]  /*07a0*/  VIADD R8, R10, 0xffffffff ;  /* 0xffffffff0a087836 */ /* 0x000fe20000000000 */
[----:B------:R-:W-:-:S04]  /*07b0*/  ISETP.GT.U32.AND P0, PT, R9, 0xfd, PT ;  /* 0x000000fd0900780c */ /* 0x000fc80003f04070 */
[----:B------:R-:W-:-:S13]  /*07c0*/  ISETP.GT.U32.OR P0, PT, R8, 0xfd, P0 ;  /* 0x000000fd0800780c */ /* 0x000fda0000704470 */
[----:B------:R-:W-:Y:S01]  /*07d0*/  @!P0 MOV R7, RZ ;  /* 0x000000ff00078202 */ /* 0x000fe20000000f00 */
[----:B------:R-:W-:Y:S06]  /*07e0*/  @!P0 BRA `(.L_x_40) ;  /* 0x00000000005c8947 */ /* 0x000fec0003800000 */
[----:B------:R-:W-:Y:S02]  /*07f0*/  FSETP.GTU.FTZ.AND P0, PT, |R2|, +INF , PT ;  /* 0x7f8000000200780b */ /* 0x000fe40003f1c200 */
[----:B------:R-:W-:-:S04]  /*0800*/  FSETP.GTU.FTZ.AND P1, PT, |R3|, +INF , PT ;  /* 0x7f8000000300780b */ /* 0x000fc80003f3c200 */
[----:B------:R-:W-:-:S13]  /*0810*/  PLOP3.LUT P0, PT, P0, P1, PT, 0xf8, 0x8f ;  /* 0x00000000008f781c */ /* 0x000fda0000703f70 */
[----:B------:R-:W-:Y:S05]  /*0820*/  @P0 BRA `(.L_x_41) ;  /* 0x00000004004c0947 */ /* 0x000fea0003800000 */
[----:B------:R-:W-:-:S13]  /*0830*/  LOP3.LUT P0, RZ, R3, 0x7fffffff, R2, 0xc8, !PT ;  /* 0x7fffffff03ff7812 */ /* 0x000fda000780c802 */
[----:B------:R-:W-:Y:S05]  /*0840*/  @!P0 BRA `(.L_x_42) ;  /* 0x00000004003c8947 */ /* 0x000fea0003800000 */
[C---:B------:R-:W-:Y:S02]  /*0850*/  FSETP.NEU.FTZ.AND P2, PT, |R2|.reuse, +INF , PT ;  /* 0x7f8000000200780b */ /* 0x040fe40003f5d200 */
[----:B------:R-:W-:Y:S02]  /*0860*/  FSETP.NEU.FTZ.AND P1, PT, |R3|, +INF , PT ;  /* 0x7f8000000300780b */ /* 0x000fe40003f3d200 */
[----:B------:R-:W-:-:S11]  /*0870*/  FSETP.NEU.FTZ.AND P0, PT, |R2|, +INF , PT ;  /* 0x7f8000000200780b */ /* 0x000fd60003f1d200 */
[----:B------:R-:W-:Y:S05]  /*0880*/  @!P1 BRA !P2, `(.L_x_42) ;  /* 0x00000004002c9947 */ /* 0x000fea0005000000 */
[----:B------:R-:W-:-:S04]  /*0890*/  LOP3.LUT P2, RZ, R2, 0x7fffffff, RZ, 0xc0, !PT ;  /* 0x7fffffff02ff7812 */ /* 0x000fc8000784c0ff */
[----:B------:R-:W-:-:S13]  /*08a0*/  PLOP3.LUT P1, PT, P1, P2, PT, 0x2f, 0xf2 ;  /* 0x0000000000f2781c */ /* 0x000fda0000f24577 */
[----:B------:R-:W-:Y:S05]  /*08b0*/  @P1 BRA `(.L_x_43) ;  /* 0x0000000400181947 */ /* 0x000fea0003800000 */
[----:B------:R-:W-:-:S04]  /*08c0*/  LOP3.LUT P1, RZ, R3, 0x7fffffff, RZ, 0xc0, !PT ;  /* 0x7fffffff03ff7812 */ /* 0x000fc8000782c0ff */
[----:B------:R-:W-:-:S13]  /*08d0*/  PLOP3.LUT P0, PT, P0, P1, PT, 0x2f, 0xf2 ;  /* 0x0000000000f2781c */ /* 0x000fda0000702577 */
[----:B------:R-:W-:Y:S05]  /*08e0*/  @P0 BRA `(.L_x_44) ;  /* 0x0000000400000947 */ /* 0x000fea0003800000 */
[----:B------:R-:W-:Y:S02]  /*08f0*/  ISETP.GE.AND P0, PT, R8, RZ, PT ;  /* 0x000000ff0800720c */ /* 0x000fe40003f06270 */
[----:B------:R-:W-:-:S11]  /*0900*/  ISETP.GE.AND P1, PT, R9, RZ, PT ;  /* 0x000000ff0900720c */ /* 0x000fd60003f26270 */
[----:B------:R-:W-:Y:S01]  /*0910*/  @P0 IMAD.MOV.U32 R7, RZ, RZ, RZ ;  /* 0x000000ffff070224 */ /* 0x000fe200078e00ff */
[----:B------:R-:W-:Y:S01]  /*0920*/  @!P0 MOV R7, 0xffffffc0 ;  /* 0xffffffc000078802 */ /* 0x000fe20000000f00 */
[----:B------:R-:W-:Y:S01]  /*0930*/  @!P0 FFMA R2, R2, 1.84467440737095516160e+19, RZ ;  /* 0x5f80000002028823 */ /* 0x000fe200000000ff */
[----:B------:R-:W-:-:S03]  /*0940*/  @!P1 FFMA R3, R3, 1.84467440737095516160e+19, RZ ;  /* 0x5f80000003039823 */ /* 0x000fc600000000ff */
[----:B------:R-:W-:-:S07]  /*0950*/  @!P1 VIADD R7, R7, 0x40 ;  /* 0x0000004007079836 */ /* 0x000fce0000000000 */
.L_x_40:
[----:B------:R-:W-:Y:S01]  /*0960*/  LEA R8, R12, 0xc0800000, 0x17 ;  /* 0xc08000000c087811 */ /* 0x000fe200078eb8ff */
[----:B------:R-:W-:Y:S03]  /*0970*/  BSSY.RECONVERGENT B3, `(.L_x_45) ;  /* 0x0000036000037945 */ /* 0x000fe60003800200 */
[----:B------:R-:W-:Y:S01]  /*0980*/  IADD3 R8, PT, PT, -R8, R3, RZ ;  /* 0x0000000308087210 */ /* 0x000fe20007ffe1ff */
[----:B------:R-:W-:-:S03]  /*0990*/  VIADD R3, R10, 0xffffff81 ;  /* 0xffffff810a037836 */ /* 0x000fc60000000000 */
[----:B------:R0:W1:Y:S01]  /*09a0*/  MUFU.RCP R9, R8 ;  /* 0x0000000800097308 */ /* 0x0000620000001000 */
[----:B------:R-:W-:Y:S01]  /*09b0*/  FADD.FTZ R11, -R8, -RZ ;  /* 0x800000ff080b7221 */ /* 0x000fe20000010100 */
[C---:B------:R-:W-:Y:S01]  /*09c0*/  IMAD R2, R3.reuse, -0x800000, R2 ;  /* 0xff80000003027824 */ /* 0x040fe200078e0202 */
[----:B0-----:R-:W-:-:S04]  /*09d0*/  IADD3 R8, PT, PT, R3, 0x7f, -R12 ;  /* 0x0000007f03087810 */ /* 0x001fc80007ffe80c */
[----:B------:R-:W-:Y:S01]  /*09e0*/  IADD3 R8, PT, PT, R8, R7, RZ ;  /* 0x0000000708087210 */ /* 0x000fe20007ffe0ff */
[----:B-1----:R-:W-:-:S04]  /*09f0*/  FFMA R10, R9, R11, 1 ;  /* 0x3f800000090a7423 */ /* 0x002fc8000000000b */
[----:B------:R-:W-:-:S04]  /*0a00*/  FFMA R14, R9, R10, R9 ;  /* 0x0000000a090e7223 */ /* 0x000fc80000000009 */
[----:B------:R-:W-:-:S04]  /*0a10*/  FFMA R9, R2, R14, RZ ;  /* 0x0000000e02097223 */ /* 0x000fc800000000ff */
[----:B------:R-:W-:-:S04]  /*0a20*/  FFMA R10, R11, R9, R2 ;  /* 0x000000090b0a7223 */ /* 0x000fc80000000002 */
[----:B------:R-:W-:-:S04]  /*0a30*/  FFMA R9, R14, R10, R9 ;  /* 0x0000000a0e097223 */ /* 0x000fc80000000009 */
[----:B------:R-:W-:-:S04]  /*0a40*/  FFMA R10, R11, R9, R2 ;  /* 0x000000090b0a7223 */ /* 0x000fc80000000002 */
[----:B------:R-:W-:-:S05]  /*0a50*/  FFMA R2, R14, R10, R9 ;  /* 0x0000000a0e027223 */ /* 0x000fca0000000009 */
[----:B------:R-:W-:-:S04]  /*0a60*/  SHF.R.U32.HI R3, RZ, 0x17, R2 ;  /* 0x00000017ff037819 */ /* 0x000fc80000011602 */
[----:B------:R-:W-:-:S05]  /*0a70*/  LOP3.LUT R3, R3, 0xff, RZ, 0xc0, !PT ;  /* 0x000000ff03037812 */ /* 0x000fca00078ec0ff */
[----:B------:R-:W-:-:S05]  /*0a80*/  IMAD.IADD R11, R3, 0x1, R8 ;  /* 0x00000001030b7824 */ /* 0x000fca00078e0208 */
[----:B------:R-:W-:-:S04]  /*0a90*/  IADD3 R3, PT, PT, R11, -0x1, RZ ;  /* 0xffffffff0b037810 */ /* 0x000fc80007ffe0ff */
[----:B------:R-:W-:-:S13]  /*0aa0*/  ISETP.GE.U32.AND P0, PT, R3, 0xfe, PT ;  /* 0x000000fe0300780c */ /* 0x000fda0003f06070 */
[----:B------:R-:W-:Y:S05]  /*0ab0*/  @!P0 BRA `(.L_x_46) ;  /* 0x0000000000808947 */ /* 0x000fea0003800000 */
[----:B------:R-:W-:-:S13]  /*0ac0*/  ISETP.GT.AND P0, PT, R11, 0xfe, PT ;  /* 0x000000fe0b00780c */ /* 0x000fda0003f04270 */
[----:B------:R-:W-:Y:S05]  /*0ad0*/  @P0 BRA `(.L_x_47) ;  /* 0x00000000006c0947 */ /* 0x000fea0003800000 */
[----:B------:R-:W-:-:S13]  /*0ae0*/  ISETP.GE.AND P0, PT, R11, 0x1, PT ;  /* 0x000000010b00780c */ /* 0x000fda0003f06270 */
[----:B------:R-:W-:Y:S05]  /*0af0*/  @P0 BRA `(.L_x_48) ;  /* 0x0000000000740947 */ /* 0x000fea0003800000 */
[----:B------:R-:W-:Y:S02]  /*0b00*/  ISETP.GE.AND P0, PT, R11, -0x18, PT ;  /* 0xffffffe80b00780c */ /* 0x000fe40003f06270 */
[----:B------:R-:W-:-:S11]  /*0b10*/  LOP3.LUT R2, R2, 0x80000000, RZ, 0xc0, !PT ;  /* 0x8000000002027812 */ /* 0x000fd600078ec0ff */
[----:B------:R-:W-:Y:S05]  /*0b20*/  @!P0 BRA `(.L_x_48) ;  /* 0x0000000000688947 */ /* 0x000fea0003800000 */
[CCC-:B------:R-:W-:Y:S01]  /*0b30*/  FFMA.RZ R3, R14.reuse, R10.reuse, R9.reuse ;  /* 0x0000000a0e037223 */ /* 0x1c0fe2000000c009 */
[CCC-:B------:R-:W-:Y:S01]  /*0b40*/  FFMA.RM R8, R14.reuse, R10.reuse, R9.reuse ;  /* 0x0000000a0e087223 */ /* 0x1c0fe20000004009 */
[C---:B------:R-:W-:Y:S02]  /*0b50*/  ISETP.NE.AND P2, PT, R11.reuse, RZ, PT ;  /* 0x000000ff0b00720c */ /* 0x040fe40003f45270 */
[----:B------:R-:W-:Y:S02]  /*0b60*/  ISETP.NE.AND P1, PT, R11, RZ, PT ;  /* 0x000000ff0b00720c */ /* 0x000fe40003f25270 */
[----:B------:R-:W-:Y:S01]  /*0b70*/  LOP3.LUT R7, R3, 0x7fffff, RZ, 0xc0, !PT ;  /* 0x007fffff03077812 */ /* 0x000fe200078ec0ff */
[----:B------:R-:W-:Y:S01]  /*0b80*/  FFMA.RP R3, R14, R10, R9 ;  /* 0x0000000a0e037223 */ /* 0x000fe20000008009 */
[C---:B------:R-:W-:Y:S01]  /*0b90*/  VIADD R10, R11.reuse, 0x20 ;  /* 0x000000200b0a7836 */ /* 0x040fe20000000000 */
[----:B------:R-:W-:Y:S02]  /*0ba0*/  IADD3 R9, PT, PT, -R11, RZ, RZ ;  /* 0x000000ff0b097210 */ /* 0x000fe40007ffe1ff */
[----:B------:R-:W-:-:S02]  /*0bb0*/  LOP3.LUT R7, R7, 0x800000, RZ, 0xfc, !PT ;  /* 0x0080000007077812 */ /* 0x000fc400078efcff */
[----:B------:R-:W-:Y:S02]  /*0bc0*/  FSETP.NEU.FTZ.AND P0, PT, R3, R8, PT ;  /* 0x000000080300720b */ /* 0x000fe40003f1d000 */
[----:B------:R-:W-:Y:S02]  /*0bd0*/  SHF.L.U32 R10, R7, R10, RZ ;  /* 0x0000000a070a7219 */ /* 0x000fe400000006ff */
[----:B------:R-:W-:Y:S02]  /*0be0*/  SEL R8, R9, RZ, P2 ;  /* 0x000000ff09087207 */ /* 0x000fe40001000000 */
[----:B------:R-:W-:Y:S02]  /*0bf0*/  ISETP.NE.AND P1, PT, R10, RZ, P1 ;  /* 0x000000ff0a00720c */ /* 0x000fe40000f25270 */
[----:B------:R-:W-:Y:S02]  /*0c00*/  SHF.R.U32.HI R8, RZ, R8, R7 ;  /* 0x00000008ff087219 */ /* 0x000fe40000011607 */
[----:B------:R-:W-:-:S02]  /*0c10*/  PLOP3.LUT P0, PT, P0, P1, PT, 0xf8, 0x8f ;  /* 0x00000000008f781c */ /* 0x000fc40000703f70 */
[----:B------:R-:W-:Y:S02]  /*0c20*/  SHF.R.U32.HI R10, RZ, 0x1, R8 ;  /* 0x00000001ff0a7819 */ /* 0x000fe40000011608 */
[----:B------:R-:W-:-:S04]  /*0c30*/  SEL R3, RZ, 0x1, !P0 ;  /* 0x00000001ff037807 */ /* 0x000fc80004000000 */
[----:B------:R-:W-:-:S04]  /*0c40*/  LOP3.LUT R3, R3, 0x1, R10, 0xf8, !PT ;  /* 0x0000000103037812 */ /* 0x000fc800078ef80a */
[----:B------:R-:W-:-:S05]  /*0c50*/  LOP3.LUT R3, R3, R8, RZ, 0xc0, !PT ;  /* 0x0000000803037212 */ /* 0x000fca00078ec0ff */
[----:B------:R-:W-:-:S05]  /*0c60*/  IMAD.IADD R3, R10, 0x1, R3 ;  /* 0x000000010a037824 */ /* 0x000fca00078e0203 */
[----:B------:R-:W-:Y:S01]  /*0c70*/  LOP3.LUT R2, R3, R2, RZ, 0xfc, !PT ;  /* 0x0000000203027212 */ /* 0x000fe200078efcff */
[----:B------:R-:W-:Y:S06]  /*0c80*/  BRA `(.L_x_48) ;  /* 0x0000000000107947 */ /* 0x000fec0003800000 */
.L_x_47:
[----:B------:R-:W-:-:S04]  /*0c90*/  LOP3.LUT R2, R2, 0x80000000, RZ, 0xc0, !PT ;  /* 0x8000000002027812 */ /* 0x000fc800078ec0ff */
[----:B------:R-:W-:Y:S01]  /*0ca0*/  LOP3.LUT R2, R2, 0x7f800000, RZ, 0xfc, !PT ;  /* 0x7f80000002027812 */ /* 0x000fe200078efcff */
[----:B------:R-:W-:Y:S06]  /*0cb0*/  BRA `(.L_x_48) ;  /* 0x0000000000047947 */ /* 0x000fec0003800000 */
.L_x_46:
[----:B------:R-:W-:-:S07]  /*0cc0*/  LEA R2, R8, R2, 0x17 ;  /* 0x0000000208027211 */ /* 0x000fce00078eb8ff */
.L_x_48:
[----:B------:R-:W-:Y:S05]  /*0cd0*/  BSYNC.RECONVERGENT B3 ;  /* 0x0000000000037941 */ /* 0x000fea0003800200 */
.L_x_45:
[----:B------:R-:W-:Y:S05]  /*0ce0*/  BRA `(.L_x_49) ;  /* 0x0000000000207947 */ /* 0x000fea0003800000 */
.L_x_44:
[----:B------:R-:W-:-:S04]  /*0cf0*/  LOP3.LUT R2, R3, 0x80000000, R2, 0x48, !PT ;  /* 0x8000000003027812 */ /* 0x000fc800078e4802 */
[----:B------:R-:W-:Y:S01]  /*0d00*/  LOP3.LUT R2, R2, 0x7f800000, RZ, 0xfc, !PT ;  /* 0x7f80000002027812 */ /* 0x000fe200078efcff */
[----:B------:R-:W-:Y:S06]  /*0d10*/  BRA `(.L_x_49) ;  /* 0x0000000000147947 */ /* 0x000fec0003800000 */
.L_x_43:
[----:B------:R-:W-:Y:S01]  /*0d20*/  LOP3.LUT R2, R3, 0x80000000, R2, 0x48, !PT ;  /* 0x8000000003027812 */ /* 0x000fe200078e4802 */
[----:B------:R-:W-:Y:S06]  /*0d30*/  BRA `(.L_x_49) ;  /* 0x00000000000c7947 */ /* 0x000fec0003800000 */
.L_x_42:
[----:B------:R-:W0:Y:S01]  /*0d40*/  MUFU.RSQ R2, -QNAN ;  /* 0xffc0000000027908 */ /* 0x000e220000001400 */
[----:B------:R-:W-:Y:S05]  /*0d50*/  BRA `(.L_x_49) ;  /* 0x0000000000047947 */ /* 0x000fea0003800000 */
.L_x_41:
[----:B------:R-:W-:-:S07]  /*0d60*/  FADD.FTZ R2, R2, R3 ;  /* 0x0000000302027221 */ /* 0x000fce0000010000 */
.L_x_49:
[----:B------:R-:W-:Y:S05]  /*0d70*/  BSYNC.RECONVERGENT B2 ;  /* 0x0000000000027941 */ /* 0x000fea0003800200 */
.L_x_39:
[----:B------:R-:W-:-:S04]  /*0d80*/  IMAD.MOV.U32 R7, RZ, RZ, 0x0 ;  /* 0x00000000ff077424 */ /* 0x000fc800078e00ff */
[----:B0-----:R-:W-:Y:S05]  /*0d90*/  RET.REL.NODEC R6 `(_Z34block_interpolation_weights_kernelPK6float3PKiPK9BlockInfoPfif) ;  /* 0xfffffff006987950 */ /* 0x001fea0003c3ffff */
.L_x_50:
        /* <DEDUP_REMOVED lines=14> */
.L_x_108:


//--------------------- .text._Z19ray_sampling_kernelPK3RayPKiS3_PK9BlockInfoP11SamplePointPiiiP17curandStateXORWOW --------------------------
	.section	.text._Z19ray_sampling_kernelPK3RayPKiS3_PK9BlockInfoP11SamplePointPiiiP17curandStateXORWOW,"ax",@progbits
	.align	128
        .global         _Z19ray_sampling_kernelPK3RayPKiS3_PK9BlockInfoP11SamplePointPiiiP17curandStateXORWOW
        .type           _Z19ray_sampling_kernelPK3RayPKiS3_PK9BlockInfoP11SamplePointPiiiP17curandStateXORWOW,@function
        .size           _Z19ray_sampling_kernelPK3RayPKiS3_PK9BlockInfoP11SamplePointPiiiP17curandStateXORWOW,(.L_x_109 - _Z19ray_sampling_kernelPK3RayPKiS3_PK9BlockInfoP11SamplePointPiiiP17curandStateXORWOW)
        .other          _Z19ray_sampling_kernelPK3RayPKiS3_PK9BlockInfoP11SamplePointPiiiP17curandStateXORWOW,@"STO_CUDA_ENTRY STV_DEFAULT"
_Z19ray_sampling_kernelPK3RayPKiS3_PK9BlockInfoP11SamplePointPiiiP17curandStateXORWOW:
.text._Z19ray_sampling_kernelPK3RayPKiS3_PK9BlockInfoP11SamplePointPiiiP17curandStateXORWOW:
        /* <DEDUP_REMOVED lines=10> */
[----:B------:R-:W2:Y:S06]  /*00a0*/  LDCU UR7, c[0x0][0x3b4] ;  /* 0x00007680ff0777ac */ /* 0x000eac0008000800 */
[----:B------:R-:W3:Y:S01]  /*00b0*/  LDC.64 R12, c[0x0][0x3b8] ;  /* 0x0000ee00ff0c7b82 */ /* 0x000ee20000000a00 */
[----:B0-----:R-:W-:-:S05]  /*00c0*/  IMAD.WIDE R14, R18, 0x4, R14 ;  /* 0x00000004120e7825 */ /* 0x001fca00078e020e */
[----:B-1----:R-:W4:Y:S01]  /*00d0*/  LDG.E R0, desc[UR4][R14.64] ;  /* 0x000000040e007981 */ /* 0x002f22000c1e1900 */
[----:B---3--:R-:W-:-:S05]  /*00e0*/  IMAD.WIDE R12, R18, 0x30, R12 ;  /* 0x00000030120c7825 */ /* 0x008fca00078e020c */
[----:B------:R0:W5:Y:S04]  /*00f0*/  LDG.E R19, desc[UR4][R12.64+0x20] ;  /* 0x000020040c137981 */ /* 0x000168000c1e1900 */
[----:B------:R0:W5:Y:S04]  /*0100*/  LDG.E.64 R10, desc[UR4][R12.64+0x28] ;  /* 0x000028040c0a7981 */ /* 0x000168000c1e1b00 */
[----:B------:R0:W5:Y:S04]  /*0110*/  LDG.E.64 R8, desc[UR4][R12.64] ;  /* 0x000000040c087981 */ /* 0x000168000c1e1b00 */
[----:B------:R0:W5:Y:S04]  /*0120*/  LDG.E.64 R6, desc[UR4][R12.64+0x8] ;  /* 0x000008040c067981 */ /* 0x000168000c1e1b00 */
[----:B------:R0:W5:Y:S04]  /*0130*/  LDG.E.64 R4, desc[UR4][R12.64+0x10] ;  /* 0x000010040c047981 */ /* 0x000168000c1e1b00 */
[----:B------:R0:W5:Y:S01]  /*0140*/  LDG.E.64 R2, desc[UR4][R12.64+0x18] ;  /* 0x000018040c027981 */ /* 0x000162000c1e1b00 */
[----:B------:R-:W-:Y:S01]  /*0150*/  BSSY.RECONVERGENT B1, `(.L_x_51) ;  /* 0x0000061000017945 */ /* 0x000fe20003800200 */
[----:B------:R-:W-:Y:S01]  /*0160*/  HFMA2 R21, -RZ, RZ, 0, 0 ;  /* 0x00000000ff157431 */ /* 0x000fe200000001ff */
[----:B----4-:R-:W-:-:S13]  /*0170*/  ISETP.GE.AND P0, PT, R0, 0x1, PT ;  /* 0x000000010000780c */ /* 0x010fda0003f06270 */
[----:B0-2---:R-:W-:Y:S05]  /*0180*/  @!P0 BRA `(.L_x_52) ;  /* 0x0000000400748947 */ /* 0x005fea0003800000 */
[----:B------:R-:W0:Y:S02]  /*0190*/  LDCU UR6, c[0x0][0x3b4] ;  /* 0x00007680ff0677ac */ /* 0x000e240008000800 */
[----:B0-----:R-:W-:-:S09]  /*01a0*/  UISETP.GE.AND UP0, UPT, UR6, 0x1, UPT ;  /* 0x000000010600788c */ /* 0x001fd2000bf06270 */
[----:B------:R-:W-:Y:S05]  /*01b0*/  BRA.U !UP0, `(.L_x_52) ;  /* 0x0000000508687547 */ /* 0x000fea000b800000 */
[----:B------:R-:W0:Y:S02]  /*01c0*/  LDC.64 R16, c[0x0][0x380] ;  /* 0x0000e000ff107b82 */ /* 0x000e240000000a00 */
[----:B0-----:R-:W-:-:S05]  /*01d0*/  IMAD.WIDE R16, R18, 0x20, R16 ;  /* 0x0000002012107825 */ /* 0x001fca00078e0210 */
[----:B------:R-:W2:Y:S04]  /*01e0*/  LDG.E R20, desc[UR4][R16.64+0x18] ;  /* 0x0000180410147981 */ /* 0x000ea8000c1e1900 */
[----:B------:R-:W2:Y:S04]  /*01f0*/  LDG.E R31, desc[UR4][R16.64+0x1c] ;  /* 0x00001c04101f7981 */ /* 0x000ea8000c1e1900 */
[----:B------:R0:W5:Y:S04]  /*0200*/  LDG.E R23, desc[UR4][R16.64+0xc] ;  /* 0x00000c0410177981 */ /* 0x000168000c1e1900 */
[----:B------:R0:W5:Y:S04]  /*0210*/  LDG.E R25, desc[UR4][R16.64+0x10] ;  /* 0x0000100410197981 */ /* 0x000168000c1e1900 */
[----:B------:R0:W5:Y:S04]  /*0220*/  LDG.E R27, desc[UR4][R16.64+0x14] ;  /* 0x00001404101b7981 */ /* 0x000168000c1e1900 */
[----:B------:R0:W5:Y:S04]  /*0230*/  LDG.E R22, desc[UR4][R16.64] ;  /* 0x0000000410167981 */ /* 0x000168000c1e1900 */
[----:B------:R0:W5:Y:S04]  /*0240*/  LDG.E R24, desc[UR4][R16.64+0x4] ;  /* 0x0000040410187981 */ /* 0x000168000c1e1900 */
[----:B------:R0:W5:Y:S01]  /*0250*/  LDG.E R26, desc[UR4][R16.64+0x8] ;  /* 0x00000804101a7981 */ /* 0x000162000c1e1900 */
[----:B------:R-:W-:Y:S01]  /*0260*/  HFMA2 R21, -RZ, RZ, 0, 0 ;  /* 0x00000000ff157431 */ /* 0x000fe200000001ff */
[----:B------:R-:W-:Y:S01]  /*0270*/  MOV R29, RZ ;  /* 0x000000ff001d7202 */ /* 0x000fe20000000f00 */
[----:B0-2---:R-:W-:-:S07]  /*0280*/  FADD R31, -R20, R31 ;  /* 0x0000001f141f7221 */ /* 0x005fce0000000100 */
.L_x_60:
[----:B0-----:R-:W0:Y:S01]  /*0290*/  LDC.64 R36, c[0x0][0x388] ;  /* 0x0000e200ff247b82 */ /* 0x001e220000000a00 */
[----:B------:R-:W-:-:S05]  /*02a0*/  LEA R17, R18, R29, 0x3 ;  /* 0x0000001d12117211 */ /* 0x000fca00078e18ff */
[----:B0-----:R-:W-:Y:S02]  /*02b0*/  IMAD.WIDE R36, R17, 0x4, R36 ;  /* 0x0000000411247825 */ /* 0x001fe400078e0224 */
[----:B------:R-:W0:Y:S03]  /*02c0*/  LDC.64 R16, c[0x0][0x398] ;  /* 0x0000e600ff107b82 */ /* 0x000e260000000a00 */
[----:B------:R-:W0:Y:S01]  /*02d0*/  LDG.E R33, desc[UR4][R36.64] ;  /* 0x0000000424217981 */ /* 0x000e22000c1e1900 */
[----:B------:R-:W-:Y:S01]  /*02e0*/  BSSY.RECONVERGENT B0, `(.L_x_53) ;  /* 0x0000043000007945 */ /* 0x000fe20003800200 */
[----:B0-----:R-:W-:-:S05]  /*02f0*/  IMAD.WIDE R16, R33, 0x18, R16 ;  /* 0x0000001821107825 */ /* 0x001fca00078e0210 */
[----:B-----5:R0:W5:Y:S04]  /*0300*/  LDG.E R28, desc[UR4][R16.64] ;  /* 0x00000004101c7981 */ /* 0x020168000c1e1900 */
[----:B------:R0:W5:Y:S04]  /*0310*/  LDG.E R30, desc[UR4][R16.64+0x4] ;  /* 0x00000404101e7981 */ /* 0x000168000c1e1900 */
[----:B------:R0:W5:Y:S04]  /*0320*/  LDG.E R32, desc[UR4][R16.64+0x8] ;  /* 0x0000080410207981 */ /* 0x000168000c1e1900 */
[----:B------:R0:W5:Y:S01]  /*0330*/  LDG.E R34, desc[UR4][R16.64+0xc] ;  /* 0x00000c0410227981 */ /* 0x000162000c1e1900 */
[----:B------:R-:W-:-:S07]  /*0340*/  IMAD.MOV.U32 R35, RZ, RZ, RZ ;  /* 0x000000ffff237224 */ /* 0x000fce00078e00ff */
.L_x_59:
[----:B------:R-:W-:Y:S01]  /*0350*/  SHF.R.U32.HI R0, RZ, 0x2, R9 ;  /* 0x00000002ff007819 */ /* 0x000fe20000011609 */
[----:B------:R-:W-:Y:S01]  /*0360*/  BSSY.RECONVERGENT B2, `(.L_x_54) ;  /* 0x0000026000027945 */ /* 0x000fe20003800200 */
[----:B------:R-:W-:Y:S02]  /*0370*/  IADD3 R8, PT, PT, R8, 0x587c5, RZ ;  /* 0x000587c508087810 */ /* 0x000fe40007ffe0ff */
[----:B------:R-:W-:Y:S02]  /*0380*/  LOP3.LUT R0, R0, R9, RZ, 0x3c, !PT ;  /* 0x0000000900007212 */ /* 0x000fe400078e3cff */
[----:B------:R-:W-:Y:S02]  /*0390*/  SHF.L.U32 R9, R5, 0x4, RZ ;  /* 0x0000000405097819 */ /* 0x000fe400000006ff */
[----:B0-----:R-:W-:-:S04]  /*03a0*/  SHF.L.U32 R16, R0, 0x1, RZ ;  /* 0x0000000100107819 */ /* 0x001fc800000006ff */
[----:B------:R-:W-:Y:S02]  /*03b0*/  LOP3.LUT R16, R0, R16, R9, 0x96, !PT ;  /* 0x0000001000107212 */ /* 0x000fe400078e9609 */
[----:B------:R-:W-:Y:S02]  /*03c0*/  MOV R9, 0x2f800000 ;  /* 0x2f80000000097802 */ /* 0x000fe40000000f00 */
[----:B------:R-:W-:-:S05]  /*03d0*/  LOP3.LUT R17, R16, R5, RZ, 0x3c, !PT ;  /* 0x0000000510117212 */ /* 0x000fca00078e3cff */
[----:B------:R-:W-:-:S05]  /*03e0*/  IMAD.IADD R0, R17, 0x1, R8 ;  /* 0x0000000111007824 */ /* 0x000fca00078e0208 */
[----:B------:R-:W-:-:S05]  /*03f0*/  I2FP.F32.U32 R0, R0 ;  /* 0x0000000000007245 */ /* 0x000fca0000201000 */
[----:B------:R-:W-:-:S04]  /*0400*/  FFMA R0, R0, R9, 1.1641532182693481445e-10 ;  /* 0x2f00000000007423 */ /* 0x000fc80000000009 */
[----:B------:R-:W-:-:S04]  /*0410*/  FFMA R37, R31, R0, R20 ;  /* 0x000000001f257223 */ /* 0x000fc80000000014 */
[-C--:B------:R-:W-:Y:S01]  /*0420*/  FFMA R39, R25, R37.reuse, R24 ;  /* 0x0000002519277223 */ /* 0x080fe20000000018 */
[-C--:B------:R-:W-:Y:S01]  /*0430*/  FFMA R41, R23, R37.reuse, R22 ;  /* 0x0000002517297223 */ /* 0x080fe20000000016 */
[----:B------:R-:W-:Y:S02]  /*0440*/  FFMA R43, R27, R37, R26 ;  /* 0x000000251b2b7223 */ /* 0x000fe4000000001a */
[----:B-----5:R-:W-:Y:S01]  /*0450*/  FADD R9, -R30, R39 ;  /* 0x000000271e097221 */ /* 0x020fe20000000100 */
[----:B------:R-:W-:-:S03]  /*0460*/  FADD R0, -R28, R41 ;  /* 0x000000291c007221 */ /* 0x000fc60000000100 */
[----:B------:R-:W-:Y:S01]  /*0470*/  FMUL R45, R9, R9 ;  /* 0x00000009092d7220 */ /* 0x000fe20000400000 */
[----:B------:R-:W-:-:S03]  /*0480*/  FADD R9, -R32, R43 ;  /* 0x0000002b20097221 */ /* 0x000fc60000000100 */
[----:B------:R-:W-:-:S04]  /*0490*/  FFMA R0, R0, R0, R45 ;  /* 0x0000000000007223 */ /* 0x000fc8000000002d */
[----:B------:R-:W-:-:S04]  /*04a0*/  FFMA R0, R9, R9, R0 ;  /* 0x0000000909007223 */ /* 0x000fc80000000000 */
[----:B------:R0:W1:Y:S01]  /*04b0*/  MUFU.RSQ R45, R0 ;  /* 0x00000000002d7308 */ /* 0x0000620000001400 */
[----:B------:R-:W-:-:S04]  /*04c0*/  IADD3 R9, PT, PT, R0, -0xd000000, RZ ;  /* 0xf300000000097810 */ /* 0x000fc80007ffe0ff */
[----:B------:R-:W-:Y:S02]  /*04d0*/  ISETP.GT.U32.AND P0, PT, R9, 0x727fffff, PT ;  /* 0x727fffff0900780c */ /* 0x000fe40003f04070 */
[----:B------:R-:W-:Y:S01]  /*04e0*/  MOV R9, R6 ;  /* 0x0000000600097202 */ /* 0x000fe20000000f00 */
[----:B------:R-:W-:Y:S01]  /*04f0*/  IMAD.MOV.U32 R6, RZ, RZ, R7 ;  /* 0x000000ffff067224 */ /* 0x000fe200078e0007 */
[----:B------:R-:W-:Y:S02]  /*0500*/  MOV R7, R4 ;  /* 0x0000000400077202 */ /* 0x000fe40000000f00 */
[----:B------:R-:W-:Y:S02]  /*0510*/  MOV R4, R5 ;  /* 0x0000000500047202 */ /* 0x000fe40000000f00 */
[----:B------:R-:W-:-:S05]  /*0520*/  MOV R5, R17 ;  /* 0x0000001100057202 */ /* 0x000fca0000000f00 */
[----:B01----:R-:W-:Y:S05]  /*0530*/  @!P0 BRA `(.L_x_55) ;  /* 0x0000000000108947 */ /* 0x003fea0003800000 */
[----:B------:R-:W-:-:S07]  /*0540*/  MOV R16, 0x560 ;  /* 0x0000056000107802 */ /* 0x000fce0000000f00 */
[----:B------:R-:W-:Y:S05]  /*0550*/  CALL.REL.NOINC `($__internal_2_$__cuda_sm20_sqrt_rn_f32_slowpath) ;  /* 0x0000000000ac7944 */ /* 0x000fea0003c00000 */
[----:B------:R-:W-:Y:S01]  /*0560*/  IMAD.MOV.U32 R17, RZ, RZ, R0 ;  /* 0x000000ffff117224 */ /* 0x000fe200078e0000 */
[----:B------:R-:W-:Y:S06]  /*0570*/  BRA `(.L_x_56) ;  /* 0x0000000000107947 */ /* 0x000fec0003800000 */
.L_x_55:
[----:B------:R-:W-:Y:S01]  /*0580*/  FMUL.FTZ R17, R0, R45 ;  /* 0x0000002d00117220 */ /* 0x000fe20000410000 */
[----:B------:R-:W-:-:S03]  /*0590*/  FMUL.FTZ R16, R45, 0.5 ;  /* 0x3f0000002d107820 */ /* 0x000fc60000410000 */
[----:B------:R-:W-:-:S04]  /*05a0*/  FFMA R0, -R17, R17, R0 ;  /* 0x0000001111007223 */ /* 0x000fc80000000100 */
[----:B------:R-:W-:-:S07]  /*05b0*/  FFMA R17, R0, R16, R17 ;  /* 0x0000001000117223 */ /* 0x000fce0000000011 */
.L_x_56:
[----:B------:R-:W-:Y:S05]  /*05c0*/  BSYNC.RECONVERGENT B2 ;  /* 0x0000000000027941 */ /* 0x000fea0003800200 */
.L_x_54:
[----:B------:R-:W-:Y:S01]  /*05d0*/  FSETP.GTU.AND P0, PT, R17, R34, PT ;  /* 0x000000221100720b */ /* 0x000fe20003f0c000 */
[----:B------:R-:W-:-:S12]  /*05e0*/  BSSY.RECONVERGENT B2, `(.L_x_57) ;  /* 0x000000e000027945 */ /* 0x000fd80003800200 */
[----:B------:R-:W-:Y:S05]  /*05f0*/  @P0 BRA `(.L_x_58) ;  /* 0x0000000000300947 */ /* 0x000fea0003800000 */
[----:B------:R-:W0:Y:S01]  /*0600*/  LDC.64 R16, c[0x0][0x3a0] ;  /* 0x0000e800ff107b82 */ /* 0x000e220000000a00 */
[----:B------:R-:W-:Y:S02]  /*0610*/  LEA R45, R18, R21, 0x7 ;  /* 0x00000015122d7211 */ /* 0x000fe400078e38ff */
[----:B------:R-:W-:-:S03]  /*0620*/  IADD3 R21, PT, PT, R21, 0x1, RZ ;  /* 0x0000000115157810 */ /* 0x000fc60007ffe0ff */
[----:B0-----:R-:W-:-:S05]  /*0630*/  IMAD.WIDE R16, R45, 0x20, R16 ;  /* 0x000000202d107825 */ /* 0x001fca00078e0210 */
[----:B------:R0:W-:Y:S04]  /*0640*/  STG.E desc[UR4][R16.64], R41 ;  /* 0x0000002910007986 */ /* 0x0001e8000c101904 */
[----:B------:R0:W-:Y:S04]  /*0650*/  STG.E desc[UR4][R16.64+0x4], R39 ;  /* 0x0000042710007986 */ /* 0x0001e8000c101904 */
[----:B------:R0:W-:Y:S04]  /*0660*/  STG.E desc[UR4][R16.64+0x8], R43 ;  /* 0x0000082b10007986 */ /* 0x0001e8000c101904 */
[----:B------:R0:W-:Y:S04]  /*0670*/  STG.E desc[UR4][R16.64+0x18], R37 ;  /* 0x0000182510007986 */ /* 0x0001e8000c101904 */
[----:B------:R0:W-:Y:S04]  /*0680*/  STG.E desc[UR4][R16.64+0xc], R23 ;  /* 0x00000c1710007986 */ /* 0x0001e8000c101904 */
[----:B------:R0:W-:Y:S04]  /*0690*/  STG.E desc[UR4][R16.64+0x10], R25 ;  /* 0x0000101910007986 */ /* 0x0001e8000c101904 */
[----:B------:R0:W-:Y:S04]  /*06a0*/  STG.E desc[UR4][R16.64+0x14], R27 ;  /* 0x0000141b10007986 */ /* 0x0001e8000c101904 */
[----:B------:R0:W-:Y:S02]  /*06b0*/  STG.E desc[UR4][R16.64+0x1c], R33 ;  /* 0x00001c2110007986 */ /* 0x0001e4000c101904 */
.L_x_58:
[----:B------:R-:W-:Y:S05]  /*06c0*/  BSYNC.RECONVERGENT B2 ;  /* 0x0000000000027941 */ /* 0x000fea0003800200 */
.L_x_57:
[----:B------:R-:W-:Y:S02]  /*06d0*/  IADD3 R35, PT, PT, R35, 0x1, RZ ;  /* 0x0000000123237810 */ /* 0x000fe40007ffe0ff */
[----:B------:R-:W-:Y:S02]  /*06e0*/  ISETP.GE.AND P0, PT, R21, 0x80, PT ;  /* 0x000000801500780c */ /* 0x000fe40003f06270 */
[----:B------:R-:W-:-:S13]  /*06f0*/  ISETP.LT.AND P1, PT, R35, UR7, PT ;  /* 0x0000000723007c0c */ /* 0x000fda000bf21270 */
[----:B------:R-:W-:Y:S05]  /*0700*/  @!P0 BRA P1, `(.L_x_59) ;  /* 0xfffffffc00108947 */ /* 0x000fea000083ffff */
[----:B------:R-:W-:Y:S05]  /*0710*/  BSYNC.RECONVERGENT B0 ;  /* 0x0000000000007941 */ /* 0x000fea0003800200 */
.L_x_53:
[----:B------:R-:W2:Y:S01]  /*0720*/  LDG.E R0, desc[UR4][R14.64] ;  /* 0x000000040e007981 */ /* 0x000ea2000c1e1900 */
[----:B------:R-:W-:-:S04]  /*0730*/  IADD3 R29, PT, PT, R29, 0x1, RZ ;  /* 0x000000011d1d7810 */ /* 0x000fc80007ffe0ff */
[----:B--2---:R-:W-:-:S13]  /*0740*/  ISETP.LT.AND P1, PT, R29, R0, PT ;  /* 0x000000001d00720c */ /* 0x004fda0003f21270 */
[----:B------:R-:W-:Y:S05]  /*0750*/  @!P0 BRA P1, `(.L_x_60) ;  /* 0xfffffff800cc8947 */ /* 0x000fea000083ffff */
.L_x_52:
[----:B------:R-:W-:Y:S05]  /*0760*/  BSYNC.RECONVERGENT B1 ;  /* 0x0000000000017941 */ /* 0x000fea0003800200 */
.L_x_51:
[----:B------:R-:W1:Y:S02]  /*0770*/  LDC.64 R14, c[0x0][0x3a8] ;  /* 0x0000ea00ff0e7b82 */ /* 0x000e640000000a00 */
[----:B-1----:R-:W-:-:S05]  /*0780*/  IMAD.WIDE R14, R18, 0x4, R14 ;  /* 0x00000004120e7825 */ /* 0x002fca00078e020e */
[----:B------:R-:W-:Y:S04]  /*0790*/  STG.E desc[UR4][R14.64], R21 ;  /* 0x000000150e007986 */ /* 0x000fe8000c101904 */
[----:B-----5:R-:W-:Y:S04]  /*07a0*/  STG.E.64 desc[UR4][R12.64], R8 ;  /* 0x000000080c007986 */ /* 0x020fe8000c101b04 */
[----:B------:R-:W-:Y:S04]  /*07b0*/  STG.E.64 desc[UR4][R12.64+0x8], R6 ;  /* 0x000008060c007986 */ /* 0x000fe8000c101b04 */
[----:B------:R-:W-:Y:S04]  /*07c0*/  STG.E.64 desc[UR4][R12.64+0x10], R4 ;  /* 0x000010040c007986 */ /* 0x000fe8000c101b04 */
[----:B------:R-:W-:Y:S04]  /*07d0*/  STG.E.64 desc[UR4][R12.64+0x18], R2 ;  /* 0x000018020c007986 */ /* 0x000fe8000c101b04 */
[----:B------:R-:W-:Y:S04]  /*07e0*/  STG.E.64 desc[UR4][R12.64+0x28], R10 ;  /* 0x0000280a0c007986 */ /* 0x000fe8000c101b04 */
[----:B------:R-:W-:Y:S01]  /*07f0*/  STG.E desc[UR4][R12.64+0x20], R19 ;  /* 0x000020130c007986 */ /* 0x000fe2000c101904 */
[----:B------:R-:W-:Y:S05]  /*0800*/  EXIT ;  /* 0x000000000000794d */ /* 0x000fea0003800000 */
        .weak           $__internal_2_$__cuda_sm20_sqrt_rn_f32_slowpath
        .type           $__internal_2_$__cuda_sm20_sqrt_rn_f32_slowpath,@function
        .size           $__internal_2_$__cuda_sm20_sqrt_rn_f32_slowpath,(.L_x_109 - $__internal_2_$__cuda_sm20_sqrt_rn_f32_slowpath)
$__internal_2_$__cuda_sm20_sqrt_rn_f32_slowpath:
[----:B------:R-:W-:-:S13]  /*0810*/  LOP3.LUT P0, RZ, R0, 0x7fffffff, RZ, 0xc0, !PT ;  /* 0x7fffffff00ff7812 */ /* 0x000fda000780c0ff */
[----:B------:R-:W-:Y:S01]  /*0820*/  @!P0 IMAD.MOV.U32 R17, RZ, RZ, R0 ;  /* 0x000000ffff118224 */ /* 0x000fe200078e0000 */
[----:B------:R-:W-:Y:S06]  /*0830*/  @!P0 BRA `(.L_x_61) ;  /* 0x0000000000408947 */ /* 0x000fec0003800000 */
[----:B------:R-:W-:-:S13]  /*0840*/  FSETP.GEU.FTZ.AND P0, PT, R0, RZ, PT ;  /* 0x000000ff0000720b */ /* 0x000fda0003f1e000 */
[----:B------:R-:W-:Y:S01]  /*0850*/  @!P0 MOV R17, 0x7fffffff ;  /* 0x7fffffff00118802 */ /* 0x000fe20000000f00 */
[----:B------:R-:W-:Y:S06]  /*0860*/  @!P0 BRA `(.L_x_61) ;  /* 0x0000000000348947 */ /* 0x000fec0003800000 */
[----:B------:R-:W-:-:S13]  /*0870*/  FSETP.GTU.FTZ.AND P0, PT, |R0|, +INF , PT ;  /* 0x7f8000000000780b */ /* 0x000fda0003f1c200 */
[----:B------:R-:W-:Y:S01]  /*0880*/  @P0 FADD.FTZ R17, R0, 1 ;  /* 0x3f80000000110421 */ /* 0x000fe20000010000 */
[----:B------:R-:W-:Y:S06]  /*0890*/  @P0 BRA `(.L_x_61) ;  /* 0x0000000000280947 */ /* 0x000fec0003800000 */
[----:B------:R-:W-:-:S13]  /*08a0*/  FSETP.NEU.FTZ.AND P0, PT, |R0|, +INF , PT ;  /* 0x7f8000000000780b */ /* 0x000fda0003f1d200 */
[----:B------:R-:W-:-:S04]  /*08b0*/  @P0 FFMA R36, R0, 1.84467440737095516160e+19, RZ ;  /* 0x5f80000000240823 */ /* 0x000fc800000000ff */
[----:B------:R-:W0:Y:S02]  /*08c0*/  @P0 MUFU.RSQ R17, R36 ;  /* 0x0000002400110308 */ /* 0x000e240000001400 */
[----:B0-----:R-:W-:Y:S01]  /*08d0*/  @P0 FMUL.FTZ R45, R36, R17 ;  /* 0x00000011242d0220 */ /* 0x001fe20000410000 */
[----:B------:R-:W-:-:S03]  /*08e0*/  @P0 FMUL.FTZ R17, R17, 0.5 ;  /* 0x3f00000011110820 */ /* 0x000fc60000410000 */
[----:B------:R-:W-:-:S04]  /*08f0*/  @P0 FADD.FTZ R38, -R45, -RZ ;  /* 0x800000ff2d260221 */ /* 0x000fc80000010100 */
[----:B------:R-:W-:-:S04]  /*0900*/  @P0 FFMA R38, R45, R38, R36 ;  /* 0x000000262d260223 */ /* 0x000fc80000000024 */
[----:B------:R-:W-:Y:S01]  /*0910*/  @P0 FFMA R38, R38, R17, R45 ;  /* 0x0000001126260223 */ /* 0x000fe2000000002d */
[----:B------:R-:W-:-:S03]  /*0920*/  @!P0 MOV R17, R0 ;  /* 0x0000000000118202 */ /* 0x000fc60000000f00 */
[----:B------:R-:W-:-:S07]  /*0930*/  @P0 FMUL.FTZ R17, R38, 2.3283064365386962891e-10 ;  /* 0x2f80000026110820 */ /* 0x000fce0000410000 */
.L_x_61:
[----:B------:R-:W-:Y:S01]  /*0940*/  MOV R0, R17 ;  /* 0x0000001100007202 */ /* 0x000fe20000000f00 */
[----:B------:R-:W-:-:S04]  /*0950*/  HFMA2 R17, -RZ, RZ, 0, 0 ;  /* 0x00000000ff117431 */ /* 0x000fc800000001ff */
[----:B------:R-:W-:Y:S05]  /*0960*/  RET.REL.NODEC R16 `(_Z19ray_sampling_kernelPK3RayPKiS3_PK9BlockInfoP11SamplePointPiiiP17curandStateXORWOW) ;  /* 0xfffffff410a47950 */ /* 0x000fea0003c3ffff */
.L_x_62:
        /* <DEDUP_REMOVED lines=9> */
.L_x_109:


//--------------------- .text._Z22block_selection_kernelPK3RayPK9BlockInfoPiS5_ii --------------------------
	.section	.text._Z22block_selection_kernelPK3RayPK9BlockInfoPiS5_ii,"ax",@progbits
	.align	128
        .global         _Z22block_selection_kernelPK3RayPK9BlockInfoPiS5_ii
        .type           _Z22block_selection_kernelPK3RayPK9BlockInfoPiS5_ii,@function
        .size           _Z22block_selection_kernelPK3RayPK9BlockInfoPiS5_ii,(.L_x_111 - _Z22block_selection_kernelPK3RayPK9BlockInfoPiS5_ii)
        .other          _Z22block_selection_kernelPK3RayPK9BlockInfoPiS5_ii,@"STO_CUDA_ENTRY STV_DEFAULT"
_Z22block_selection_kernelPK3RayPK9BlockInfoPiS5_ii:
.text._Z22block_selection_kernelPK3RayPK9BlockInfoPiS5_ii:
        /* <DEDUP_REMOVED lines=8> */
[----:B------:R-:W0:Y:S01]  /*0080*/  LDCU UR6, c[0x0][0x3a4] ;  /* 0x00007480ff0677ac */ /* 0x000e220008000800 */
[----:B------:R-:W-:Y:S01]  /*0090*/  IMAD.MOV.U32 R18, RZ, RZ, RZ ;  /* 0x000000ffff127224 */ /* 0x000fe200078e00ff */
[----:B------:R-:W1:Y:S01]  /*00a0*/  LDCU.64 UR4, c[0x0][0x358] ;  /* 0x00006b00ff0477ac */ /* 0x000e620008000a00 */
[----:B0-----:R-:W-:-:S09]  /*00b0*/  UISETP.GE.AND UP0, UPT, UR6, 0x1, UPT ;  /* 0x000000010600788c */ /* 0x001fd2000bf06270 */
[----:B-1----:R-:W-:Y:S05]  /*00c0*/  BRA.U !UP0, `(.L_x_63) ;  /* 0x0000000508ac7547 */ /* 0x002fea000b800000 */
[----:B------:R-:W0:Y:S01]  /*00d0*/  LDC.64 R2, c[0x0][0x380] ;  /* 0x0000e000ff027b82 */ /* 0x000e220000000a00 */
[----:B------:R-:W1:Y:S07]  /*00e0*/  LDCU UR6, c[0x0][0x3a4] ;  /* 0x00007480ff0677ac */ /* 0x000e6e0008000800 */
[----:B------:R-:W2:Y:S08]  /*00f0*/  LDC.64 R4, c[0x0][0x388] ;  /* 0x0000e200ff047b82 */ /* 0x000eb00000000a00 */
[----:B------:R-:W3:Y:S01]  /*0100*/  LDC.64 R6, c[0x0][0x390] ;  /* 0x0000e400ff067b82 */ /* 0x000ee20000000a00 */
[----:B0-----:R-:W-:-:S05]  /*0110*/  IMAD.WIDE R2, R19, 0x20, R2 ;  /* 0x0000002013027825 */ /* 0x001fca00078e0202 */
[----:B------:R-:W4:Y:S04]  /*0120*/  LDG.E R17, desc[UR4][R2.64+0x10] ;  /* 0x0000100402117981 */ /* 0x000f28000c1e1900 */
[----:B------:R-:W2:Y:S04]  /*0130*/  LDG.E R16, desc[UR4][R2.64+0xc] ;  /* 0x00000c0402107981 */ /* 0x000ea8000c1e1900 */
[----:B------:R-:W3:Y:S04]  /*0140*/  LDG.E R15, desc[UR4][R2.64+0x14] ;  /* 0x00001404020f7981 */ /* 0x000ee8000c1e1900 */
[----:B------:R0:W5:Y:S04]  /*0150*/  LDG.E R14, desc[UR4][R2.64] ;  /* 0x00000004020e7981 */ /* 0x000168000c1e1900 */
[----:B------:R0:W5:Y:S04]  /*0160*/  LDG.E R13, desc[UR4][R2.64+0x18] ;  /* 0x00001804020d7981 */ /* 0x000168000c1e1900 */
[----:B------:R0:W5:Y:S04]  /*0170*/  LDG.E R12, desc[UR4][R2.64+0x1c] ;  /* 0x00001c04020c7981 */ /* 0x000168000c1e1900 */
[----:B------:R0:W5:Y:S04]  /*0180*/  LDG.E R11, desc[UR4][R2.64+0x4] ;  /* 0x00000404020b7981 */ /* 0x000168000c1e1900 */
[----:B------:R0:W5:Y:S01]  /*0190*/  LDG.E R10, desc[UR4][R2.64+0x8] ;  /* 0x00000804020a7981 */ /* 0x000162000c1e1900 */
[----:B------:R-:W-:Y:S01]  /*01a0*/  HFMA2 R18, -RZ, RZ, 0, 0 ;  /* 0x00000000ff127431 */ /* 0x000fe200000001ff */
[----:B------:R-:W-:Y:S01]  /*01b0*/  BSSY.RECONVERGENT B1, `(.L_x_63) ;  /* 0x000005c000017945 */ /* 0x000fe20003800200 */
[----:B----4-:R-:W-:-:S04]  /*01c0*/  FMUL R9, R17, R17 ;  /* 0x0000001111097220 */ /* 0x010fc80000400000 */
[----:B--2---:R-:W-:Y:S01]  /*01d0*/  FFMA R0, R16, R16, R9 ;  /* 0x0000001010007223 */ /* 0x004fe20000000009 */
[----:B------:R-:W-:-:S03]  /*01e0*/  IMAD.MOV.U32 R9, RZ, RZ, RZ ;  /* 0x000000ffff097224 */ /* 0x000fc600078e00ff */
[----:B---3--:R-:W-:-:S04]  /*01f0*/  FFMA R0, R15, R15, R0 ;  /* 0x0000000f0f007223 */ /* 0x008fc80000000000 */
[C---:B------:R-:W-:Y:S01]  /*0200*/  FMUL R8, R0.reuse, 4 ;  /* 0x4080000000087820 */ /* 0x040fe20000400000 */
[----:B01----:R-:W-:-:S07]  /*0210*/  FADD R21, R0, R0 ;  /* 0x0000000000157221 */ /* 0x003fce0000000000 */
.L_x_75:
[----:B------:R-:W-:-:S05]  /*0220*/  IMAD.WIDE.U32 R2, R9, 0x18, R4 ;  /* 0x0000001809027825 */ /* 0x000fca00078e0004 */
[----:B------:R-:W2:Y:S01]  /*0230*/  LDG.E.U8 R0, desc[UR4][R2.64+0x14] ;  /* 0x0000140402007981 */ /* 0x000ea2000c1e1100 */
[----:B------:R-:W-:Y:S01]  /*0240*/  BSSY.RECONVERGENT B0, `(.L_x_64) ;  /* 0x000004e000007945 */ /* 0x000fe20003800200 */
[----:B--2---:R-:W-:-:S13]  /*0250*/  ISETP.NE.AND P0, PT, R0, RZ, PT ;  /* 0x000000ff0000720c */ /* 0x004fda0003f05270 */
[----:B------:R-:W-:Y:S05]  /*0260*/  @!P0 BRA `(.L_x_65) ;  /* 0x00000004002c8947 */ /* 0x000fea0003800000 */
[----:B------:R-:W2:Y:S04]  /*0270*/  LDG.E R20, desc[UR4][R2.64+0x4] ;  /* 0x0000040402147981 */ /* 0x000ea8000c1e1900 */
[----:B------:R-:W3:Y:S04]  /*0280*/  LDG.E R23, desc[UR4][R2.64] ;  /* 0x0000000402177981 */ /* 0x000ee8000c1e1900 */
[----:B------:R-:W4:Y:S04]  /*0290*/  LDG.E R25, desc[UR4][R2.64+0x8] ;  /* 0x0000080402197981 */ /* 0x000f28000c1e1900 */
[----:B------:R-:W4:Y:S01]  /*02a0*/  LDG.E R0, desc[UR4][R2.64+0xc] ;  /* 0x00000c0402007981 */ /* 0x000f22000c1e1900 */
[----:B--2--5:R-:W-:Y:S01]  /*02b0*/  FADD R20, R11, -R20 ;  /* 0x800000140b147221 */ /* 0x024fe20000000000 */
[----:B---3--:R-:W-:-:S03]  /*02c0*/  FADD R23, R14, -R23 ;  /* 0x800000170e177221 */ /* 0x008fc60000000000 */
[-C--:B------:R-:W-:Y:S01]  /*02d0*/  FMUL R24, R20, R20.reuse ;  /* 0x0000001414187220 */ /* 0x080fe20000400000 */
[----:B----4-:R-:W-:Y:S01]  /*02e0*/  FADD R22, R10, -R25 ;  /* 0x800000190a167221 */ /* 0x010fe20000000000 */
[----:B------:R-:W-:Y:S02]  /*02f0*/  FMUL R25, R17, R20 ;  /* 0x0000001411197220 */ /* 0x000fe40000400000 */
[-C--:B------:R-:W-:Y:S02]  /*0300*/  FFMA R27, R23, R23.reuse, R24 ;  /* 0x00000017171b7223 */ /* 0x080fe40000000018 */
[----:B------:R-:W-:Y:S02]  /*0310*/  FFMA R20, R16, R23, R25 ;  /* 0x0000001710147223 */ /* 0x000fe40000000019 */
[-C--:B------:R-:W-:Y:S02]  /*0320*/  FFMA R27, R22, R22.reuse, R27 ;  /* 0x00000016161b7223 */ /* 0x080fe4000000001b */
[----:B------:R-:W-:-:S02]  /*0330*/  FFMA R20, R15, R22, R20 ;  /* 0x000000160f147223 */ /* 0x000fc40000000014 */
[----:B------:R-:W-:Y:S02]  /*0340*/  FFMA R27, -R0, R0, R27 ;  /* 0x00000000001b7223 */ /* 0x000fe4000000011b */
[----:B------:R-:W-:Y:S02]  /*0350*/  FADD R20, R20, R20 ;  /* 0x0000001414147221 */ /* 0x000fe40000000000 */
[----:B------:R-:W-:-:S04]  /*0360*/  FMUL R27, R8, R27 ;  /* 0x0000001b081b7220 */ /* 0x000fc80000400000 */
[----:B------:R-:W-:-:S05]  /*0370*/  FFMA R0, R20, R20, -R27 ;  /* 0x0000001414007223 */ /* 0x000fca000000081b */
[----:B------:R-:W-:-:S13]  /*0380*/  FSETP.GE.AND P0, PT, R0, RZ, PT ;  /* 0x000000ff0000720b */ /* 0x000fda0003f06000 */
[----:B------:R-:W-:Y:S05]  /*0390*/  @!P0 BRA `(.L_x_65) ;  /* 0x0000000000e08947 */ /* 0x000fea0003800000 */
[----:B------:R-:W-:Y:S01]  /*03a0*/  VIADD R2, R0, 0xf3000000 ;  /* 0xf300000000027836 */ /* 0x000fe20000000000 */
[----:B------:R0:W1:Y:S01]  /*03b0*/  MUFU.RSQ R3, R0 ;  /* 0x0000000000037308 */ /* 0x0000620000001400 */
[----:B------:R-:W-:Y:S03]  /*03c0*/  BSSY.RECONVERGENT B2, `(.L_x_66) ;  /* 0x000000a000027945 */ /* 0x000fe60003800200 */
[----:B------:R-:W-:-:S13]  /*03d0*/  ISETP.GT.U32.AND P0, PT, R2, 0x727fffff, PT ;  /* 0x727fffff0200780c */ /* 0x000fda0003f04070 */
[----:B01----:R-:W-:Y:S05]  /*03e0*/  @!P0 BRA `(.L_x_67) ;  /* 0x00000000000c8947 */ /* 0x003fea0003800000 */
[----:B------:R-:W-:-:S07]  /*03f0*/  MOV R2, 0x410 ;  /* 0x0000041000027802 */ /* 0x000fce0000000f00 */
[----:B------:R-:W-:Y:S05]  /*0400*/  CALL.REL.NOINC `($__internal_3_$__cuda_sm20_sqrt_rn_f32_slowpath) ;  /* 0x0000000000ec7944 */ /* 0x000fea0003c00000 */
[----:B------:R-:W-:Y:S05]  /*0410*/  BRA `(.L_x_68) ;  /* 0x0000000000107947 */ /* 0x000fea0003800000 */
.L_x_67:
[----:B------:R-:W-:Y:S01]  /*0420*/  FMUL.FTZ R23, R0, R3 ;  /* 0x0000000300177220 */ /* 0x000fe20000410000 */
[----:B------:R-:W-:-:S03]  /*0430*/  FMUL.FTZ R2, R3, 0.5 ;  /* 0x3f00000003027820 */ /* 0x000fc60000410000 */
[----:B------:R-:W-:-:S04]  /*0440*/  FFMA R0, -R23, R23, R0 ;  /* 0x0000001717007223 */ /* 0x000fc80000000100 */
[----:B------:R-:W-:-:S07]  /*0450*/  FFMA R23, R0, R2, R23 ;  /* 0x0000000200177223 */ /* 0x000fce0000000017 */
.L_x_68:
[----:B------:R-:W-:Y:S05]  /*0460*/  BSYNC.RECONVERGENT B2 ;  /* 0x0000000000027941 */ /* 0x000fea0003800200 */
.L_x_66:
[----:B------:R-:W0:Y:S01]  /*0470*/  MUFU.RCP R2, R21 ;  /* 0x0000001500027308 */ /* 0x000e220000001000 */
[----:B------:R-:W-:Y:S01]  /*0480*/  FADD R0, -R20, -R23 ;  /* 0x8000001714007221 */ /* 0x000fe20000000100 */
[----:B------:R-:W-:Y:S06]  /*0490*/  BSSY.RECONVERGENT B2, `(.L_x_69) ;  /* 0x000000c000027945 */ /* 0x000fec0003800200 */
[----:B------:R-:W1:Y:S01]  /*04a0*/  FCHK P0, R0, R21 ;  /* 0x0000001500007302 */ /* 0x000e620000000000 */
[----:B0-----:R-:W-:-:S04]  /*04b0*/  FFMA R3, -R21, R2, 1 ;  /* 0x3f80000015037423 */ /* 0x001fc80000000102 */
[----:B------:R-:W-:-:S04]  /*04c0*/  FFMA R3, R2, R3, R2 ;  /* 0x0000000302037223 */ /* 0x000fc80000000002 */
[----:B------:R-:W-:-:S04]  /*04d0*/  FFMA R2, R0, R3, RZ ;  /* 0x0000000300027223 */ /* 0x000fc800000000ff */
[----:B------:R-:W-:-:S04]  /*04e0*/  FFMA R22, -R21, R2, R0 ;  /* 0x0000000215167223 */ /* 0x000fc80000000100 */
[----:B------:R-:W-:Y:S01]  /*04f0*/  FFMA R2, R3, R22, R2 ;  /* 0x0000001603027223 */ /* 0x000fe20000000002 */
[----:B-1----:R-:W-:Y:S06]  /*0500*/  @!P0 BRA `(.L_x_70) ;  /* 0x0000000000108947 */ /* 0x002fec0003800000 */
[----:B------:R-:W-:Y:S02]  /*0510*/  MOV R3, R21 ;  /* 0x0000001500037202 */ /* 0x000fe40000000f00 */
[----:B------:R-:W-:-:S07]  /*0520*/  MOV R2, 0x540 ;  /* 0x0000054000027802 */ /* 0x000fce0000000f00 */
[----:B------:R-:W-:Y:S05]  /*0530*/  CALL.REL.NOINC `($__internal_4_$__cuda_sm3x_div_rn_noftz_f32_slowpath) ;  /* 0x0000000000f87944 */ /* 0x000fea0003c00000 */
[----:B------:R-:W-:-:S07]  /*0540*/  IMAD.MOV.U32 R2, RZ, RZ, R0 ;  /* 0x000000ffff027224 */ /* 0x000fce00078e0000 */
.L_x_70:
[----:B------:R-:W-:Y:S05]  /*0550*/  BSYNC.RECONVERGENT B2 ;  /* 0x0000000000027941 */ /* 0x000fea0003800200 */
.L_x_69:
[C---:B------:R-:W-:Y:S01]  /*0560*/  FSETP.GTU.AND P0, PT, R2.reuse, R12, PT ;  /* 0x0000000c0200720b */ /* 0x040fe20003f0c000 */
[----:B------:R-:W-:Y:S01]  /*0570*/  BSSY.RELIABLE B2, `(.L_x_71) ;  /* 0x0000016000027945 */ /* 0x000fe20003800100 */
[----:B------:R-:W-:Y:S01]  /*0580*/  FSETP.GE.AND P1, PT, R2, R13, PT ;  /* 0x0000000d0200720b */ /* 0x000fe20003f26000 */
[----:B------:R-:W-:-:S12]  /*0590*/  FADD R20, -R20, R23 ;  /* 0x0000001714147221 */ /* 0x000fd80000000100 */
[----:B------:R-:W-:Y:S05]  /*05a0*/  @!P0 BRA P1, `(.L_x_72) ;  /* 0x0000000000488947 */ /* 0x000fea0000800000 */
[----:B------:R-:W0:Y:S01]  /*05b0*/  MUFU.RCP R0, R21 ;  /* 0x0000001500007308 */ /* 0x000e220000001000 */
[----:B------:R-:W-:Y:S07]  /*05c0*/  BSSY.RECONVERGENT B3, `(.L_x_73) ;  /* 0x000000c000037945 */ /* 0x000fee0003800200 */
[----:B------:R-:W1:Y:S01]  /*05d0*/  FCHK P0, R20, R21 ;  /* 0x0000001514007302 */ /* 0x000e620000000000 */
[----:B0-----:R-:W-:-:S04]  /*05e0*/  FFMA R3, -R21, R0, 1 ;  /* 0x3f80000015037423 */ /* 0x001fc80000000100 */
[----:B------:R-:W-:-:S04]  /*05f0*/  FFMA R0, R0, R3, R0 ;  /* 0x0000000300007223 */ /* 0x000fc80000000000 */
[----:B------:R-:W-:-:S04]  /*0600*/  FFMA R2, R0, R20, RZ ;  /* 0x0000001400027223 */ /* 0x000fc800000000ff */
[----:B------:R-:W-:-:S04]  /*0610*/  FFMA R3, -R21, R2, R20 ;  /* 0x0000000215037223 */ /* 0x000fc80000000114 */
[----:B------:R-:W-:Y:S01]  /*0620*/  FFMA R0, R0, R3, R2 ;  /* 0x0000000300007223 */ /* 0x000fe20000000002 */
[----:B-1----:R-:W-:Y:S06]  /*0630*/  @!P0 BRA `(.L_x_74) ;  /* 0x0000000000108947 */ /* 0x002fec0003800000 */
[----:B------:R-:W-:Y:S01]  /*0640*/  MOV R0, R20 ;  /* 0x0000001400007202 */ /* 0x000fe20000000f00 */
[----:B------:R-:W-:Y:S01]  /*0650*/  IMAD.MOV.U32 R3, RZ, RZ, R21 ;  /* 0x000000ffff037224 */ /* 0x000fe200078e0015 */
[----:B------:R-:W-:-:S07]  /*0660*/  MOV R2, 0x680 ;  /* 0x0000068000027802 */ /* 0x000fce0000000f00 */
[----:B------:R-:W-:Y:S05]  /*0670*/  CALL.REL.NOINC `($__internal_4_$__cuda_sm3x_div_rn_noftz_f32_slowpath) ;  /* 0x0000000000a87944 */ /* 0x000fea0003c00000 */
.L_x_74:
[----:B------:R-:W-:Y:S05]  /*0680*/  BSYNC.RECONVERGENT B3 ;  /* 0x0000000000037941 */ /* 0x000fea0003800200 */
.L_x_73:
[----:B------:R-:W-:-:S04]  /*0690*/  FSETP.GTU.AND P0, PT, R0, R12, PT ;  /* 0x0000000c0000720b */ /* 0x000fc80003f0c000 */
[----:B------:R-:W-:-:S13]  /*06a0*/  FSETP.LTU.OR P0, PT, R0, R13, P0 ;  /* 0x0000000d0000720b */ /* 0x000fda0000709400 */
[----:B------:R-:W-:Y:S05]  /*06b0*/  @P0 BREAK.RELIABLE B2 ;  /* 0x0000000000020942 */ /* 0x000fea0003800100 */
[----:B------:R-:W-:Y:S05]  /*06c0*/  @P0 BRA `(.L_x_65) ;  /* 0x0000000000140947 */ /* 0x000fea0003800000 */
.L_x_72:
[----:B------:R-:W-:Y:S05]  /*06d0*/  BSYNC.RELIABLE B2 ;  /* 0x0000000000027941 */ /* 0x000fea0003800100 */
.L_x_71:
[----:B------:R-:W-:Y:S01]  /*06e0*/  LEA R3, R19, R18, 0x3 ;  /* 0x0000001213037211 */ /* 0x000fe200078e18ff */
[----:B------:R-:W-:-:S04]  /*06f0*/  VIADD R18, R18, 0x1 ;  /* 0x0000000112127836 */ /* 0x000fc80000000000 */
[----:B------:R-:W-:-:S05]  /*0700*/  IMAD.WIDE R2, R3, 0x4, R6 ;  /* 0x0000000403027825 */ /* 0x000fca00078e0206 */
[----:B------:R0:W-:Y:S02]  /*0710*/  STG.E desc[UR4][R2.64], R9 ;  /* 0x0000000902007986 */ /* 0x0001e4000c101904 */
.L_x_65:
[----:B------:R-:W-:Y:S05]  /*0720*/  BSYNC.RECONVERGENT B0 ;  /* 0x0000000000007941 */ /* 0x000fea0003800200 */
.L_x_64:
[----:B0-----:R-:W-:Y:S02]  /*0730*/  IADD3 R9, PT, PT, R9, 0x1, RZ ;  /* 0x0000000109097810 */ /* 0x001fe40007ffe0ff */
[----:B------:R-:W-:Y:S02]  /*0740*/  ISETP.LT.AND P1, PT, R18, 0x8, PT ;  /* 0x000000081200780c */ /* 0x000fe40003f21270 */
[----:B------:R-:W-:-:S13]  /*0750*/  ISETP.GE.AND P0, PT, R9, UR6, PT ;  /* 0x0000000609007c0c */ /* 0x000fda000bf06270 */
[----:B------:R-:W-:Y:S05]  /*0760*/  @!P0 BRA P1, `(.L_x_75) ;  /* 0xfffffff800ac8947 */ /* 0x000fea000083ffff */
[----:B------:R-:W-:Y:S05]  /*0770*/  BSYNC.RECONVERGENT B1 ;  /* 0x0000000000017941 */ /* 0x000fea0003800200 */
.L_x_63:
[----:B------:R-:W0:Y:S02]  /*0780*/  LDC.64 R2, c[0x0][0x398] ;  /* 0x0000e600ff027b82 */ /* 0x000e240000000a00 */
[----:B0-----:R-:W-:-:S05]  /*0790*/  IMAD.WIDE R2, R19, 0x4, R2 ;  /* 0x0000000413027825 */ /* 0x001fca00078e0202 */
[----:B------:R-:W-:Y:S01]  /*07a0*/  STG.E desc[UR4][R2.64], R18 ;  /* 0x0000001202007986 */ /* 0x000fe2000c101904 */
[----:B------:R-:W-:Y:S05]  /*07b0*/  EXIT ;  /* 0x000000000000794d */ /* 0x000fea0003800000 */
        .weak           $__internal_3_$__cuda_sm20_sqrt_rn_f32_slowpath
        .type           $__internal_3_$__cuda_sm20_sqrt_rn_f32_slowpath,@function
        .size           $__internal_3_$__cuda_sm20_sqrt_rn_f32_slowpath,($__internal_4_$__cuda_sm3x_div_rn_noftz_f32_slowpath - $__internal_3_$__cuda_sm20_sqrt_rn_f32_slowpath)
$__internal_3_$__cuda_sm20_sqrt_rn_f32_slowpath:
        /* <DEDUP_REMOVED lines=13> */
[----:B------:R-:W-:Y:S01]  /*0890*/  @P0 FMUL.FTZ R25, R3, 0.5 ;  /* 0x3f00000003190820 */ /* 0x000fe20000410000 */
[----:B------:R-:W-:Y:S02]  /*08a0*/  @!P0 IMAD.MOV.U32 R3, RZ, RZ, R0 ;  /* 0x000000ffff038224 */ /* 0x000fe400078e0000 */
[----:B------:R-:W-:-:S04]  /*08b0*/  @P0 FADD.FTZ R24, -R23, -RZ ;  /* 0x800000ff17180221 */ /* 0x000fc80000010100 */
[----:B------:R-:W-:-:S04]  /*08c0*/  @P0 FFMA R24, R23, R24, R22 ;  /* 0x0000001817180223 */ /* 0x000fc80000000016 */
[----:B------:R-:W-:-:S04]  /*08d0*/  @P0 FFMA R24, R24, R25, R23 ;  /* 0x0000001918180223 */ /* 0x000fc80000000017 */
[----:B------:R-:W-:-:S07]  /*08e0*/  @P0 FMUL.FTZ R3, R24, 2.3283064365386962891e-10 ;  /* 0x2f80000018030820 */ /* 0x000fce0000410000 */
.L_x_76:
[----:B------:R-:W-:Y:S01]  /*08f0*/  MOV R23, R3 ;  /* 0x0000000300177202 */ /* 0x000fe20000000f00 */
[----:B------:R-:W-:-:S04]  /*0900*/  IMAD.MOV.U32 R3, RZ, RZ, 0x0 ;  /* 0x00000000ff037424 */ /* 0x000fc800078e00ff */
[----:B------:R-:W-:Y:S05]  /*0910*/  RET.REL.NODEC R2 `(_Z22block_selection_kernelPK3RayPK9BlockInfoPiS5_ii) ;  /* 0xfffffff402b87950 */ /* 0x000fea0003c3ffff */
        .weak           $__internal_4_$__cuda_sm3x_div_rn_noftz_f32_slowpath
        .type           $__internal_4_$__cuda_sm3x_div_rn_noftz_f32_slowpath,@function
        .size           $__internal_4_$__cuda_sm3x_div_rn_noftz_f32_slowpath,(.L_x_111 - $__internal_4_$__cuda_sm3x_div_rn_noftz_f32_slowpath)
$__internal_4_$__cuda_sm3x_div_rn_noftz_f32_slowpath:
        /* <DEDUP_REMOVED lines=34> */
.L_x_78:
[----:B------:R-:W-:Y:S01]  /*0b40*/  LEA R28, R24, 0xc0800000, 0x17 ;  /* 0xc0800000181c7811 */ /* 0x000fe200078eb8ff */
[----:B------:R-:W-:Y:S01]  /*0b50*/  VIADD R27, R26, 0xffffff81 ;  /* 0xffffff811a1b7836 */ /* 0x000fe20000000000 */
[----:B------:R-:W-:Y:S02]  /*0b60*/  BSSY.RECONVERGENT B5, `(.L_x_83) ;  /* 0x0000035000057945 */ /* 0x000fe40003800200 */
[----:B------:R-:W-:Y:S01]  /*0b70*/  IADD3 R28, PT, PT, -R28, R3, RZ ;  /* 0x000000031c1c7210 */ /* 0x000fe20007ffe1ff */
[C---:B------:R-:W-:Y:S01]  /*0b80*/  IMAD R0, R27.reuse, -0x800000, R0 ;  /* 0xff8000001b007824 */ /* 0x040fe200078e0200 */
[----:B------:R-:W-:Y:S02]  /*0b90*/  IADD3 R27, PT, PT, R27, 0x7f, -R24 ;  /* 0x0000007f1b1b7810 */ /* 0x000fe40007ffe818 */
[----:B------:R-:W0:Y:S01]  /*0ba0*/  MUFU.RCP R3, R28 ;  /* 0x0000001c00037308 */ /* 0x000e220000001000 */
[----:B------:R-:W-:Y:S01]  /*0bb0*/  FADD.FTZ R25, -R28, -RZ ;  /* 0x800000ff1c197221 */ /* 0x000fe20000010100 */
[----:B------:R-:W-:-:S03]  /*0bc0*/  IADD3 R27, PT, PT, R27, R22, RZ ;  /* 0x000000161b1b7210 */ /* 0x000fc60007ffe0ff */
[----:B0-----:R-:W-:-:S04]  /*0bd0*/  FFMA R26, R3, R25, 1 ;  /* 0x3f800000031a7423 */ /* 0x001fc80000000019 */
        /* <DEDUP_REMOVED lines=20> */
[CCC-:B------:R-:W-:Y:S01]  /*0d20*/  FFMA.RP R26, R3.reuse, R25.reuse, R24.reuse ;  /* 0x00000019031a7223 */ /* 0x1c0fe20000008018 */
[----:B------:R-:W-:Y:S01]  /*0d30*/  FFMA.RM R3, R3, R25, R24 ;  /* 0x0000001903037223 */ /* 0x000fe20000004018 */
[C---:B------:R-:W-:Y:S01]  /*0d40*/  VIADD R24, R22.reuse, 0x20 ;  /* 0x0000002016187836 */ /* 0x040fe20000000000 */
[C---:B------:R-:W-:Y:S02]  /*0d50*/  ISETP.NE.AND P2, PT, R22.reuse, RZ, PT ;  /* 0x000000ff1600720c */ /* 0x040fe40003f45270 */
[----:B------:R-:W-:Y:S02]  /*0d60*/  LOP3.LUT R27, R27, 0x7fffff, RZ, 0xc0, !PT ;  /* 0x007fffff1b1b7812 */ /* 0x000fe400078ec0ff */
[----:B------:R-:W-:Y:S02]  /*0d70*/  ISETP.NE.AND P1, PT, R22, RZ, PT ;  /* 0x000000ff1600720c */ /* 0x000fe40003f25270 */
[----:B------:R-:W-:-:S02]  /*0d80*/  LOP3.LUT R27, R27, 0x800000, RZ, 0xfc, !PT ;  /* 0x008000001b1b7812 */ /* 0x000fc400078efcff */
[----:B------:R-:W-:Y:S02]  /*0d90*/  IADD3 R22, PT, PT, -R22, RZ, RZ ;  /* 0x000000ff16167210 */ /* 0x000fe40007ffe1ff */
[----:B------:R-:W-:Y:S02]  /*0da0*/  SHF.L.U32 R24, R27, R24, RZ ;  /* 0x000000181b187219 */ /* 0x000fe400000006ff */
[----:B------:R-:W-:Y:S02]  /*0db0*/  FSETP.NEU.FTZ.AND P0, PT, R26, R3, PT ;  /* 0x000000031a00720b */ /* 0x000fe40003f1d000 */
[----:B------:R-:W-:Y:S02]  /*0dc0*/  SEL R22, R22, RZ, P2 ;  /* 0x000000ff16167207 */ /* 0x000fe40001000000 */
[----:B------:R-:W-:Y:S02]  /*0dd0*/  ISETP.NE.AND P1, PT, R24, RZ, P1 ;  /* 0x000000ff1800720c */ /* 0x000fe40000f25270 */
[----:B------:R-:W-:-:S02]  /*0de0*/  SHF.R.U32.HI R22, RZ, R22, R27 ;  /* 0x00000016ff167219 */ /* 0x000fc4000001161b */
[----:B------:R-:W-:Y:S02]  /*0df0*/  PLOP3.LUT P0, PT, P0, P1, PT, 0xf8, 0x8f ;  /* 0x00000000008f781c */ /* 0x000fe40000703f70 */
[----:B------:R-:W-:Y:S02]  /*0e00*/  SHF.R.U32.HI R24, RZ, 0x1, R22 ;  /* 0x00000001ff187819 */ /* 0x000fe40000011616 */
[----:B------:R-:W-:-:S04]  /*0e10*/  SEL R3, RZ, 0x1, !P0 ;  /* 0x00000001ff037807 */ /* 0x000fc80004000000 */
[----:B------:R-:W-:-:S04]  /*0e20*/  LOP3.LUT R3, R3, 0x1, R24, 0xf8, !PT ;  /* 0x0000000103037812 */ /* 0x000fc800078ef818 */
[----:B------:R-:W-:-:S05]  /*0e30*/  LOP3.LUT R3, R3, R22, RZ, 0xc0, !PT ;  /* 0x0000001603037212 */ /* 0x000fca00078ec0ff */
[----:B------:R-:W-:-:S05]  /*0e40*/  IMAD.IADD R3, R24, 0x1, R3 ;  /* 0x0000000118037824 */ /* 0x000fca00078e0203 */
[----:B------:R-:W-:Y:S01]  /*0e50*/  LOP3.LUT R0, R3, R0, RZ, 0xfc, !PT ;  /* 0x0000000003007212 */ /* 0x000fe200078efcff */
[----:B------:R-:W-:Y:S06]  /*0e60*/  BRA `(.L_x_86) ;  /* 0x0000000000107947 */ /* 0x000fec0003800000 */
.L_x_85:
[----:B------:R-:W-:-:S04]  /*0e70*/  LOP3.LUT R0, R0, 0x80000000, RZ, 0xc0, !PT ;  /* 0x8000000000007812 */ /* 0x000fc800078ec0ff */
[----:B------:R-:W-:Y:S01]  /*0e80*/  LOP3.LUT R0, R0, 0x7f800000, RZ, 0xfc, !PT ;  /* 0x7f80000000007812 */ /* 0x000fe200078efcff */
[----:B------:R-:W-:Y:S06]  /*0e90*/  BRA `(.L_x_86) ;  /* 0x0000000000047947 */ /* 0x000fec0003800000 */
.L_x_84:
[----:B------:R-:W-:-:S07]  /*0ea0*/  LEA R0, R27, R0, 0x17 ;  /* 0x000000001b007211 */ /* 0x000fce00078eb8ff */
.L_x_86:
[----:B------:R-:W-:Y:S05]  /*0eb0*/  BSYNC.RECONVERGENT B5 ;  /* 0x0000000000057941 */ /* 0x000fea0003800200 */
.L_x_83:
[----:B------:R-:W-:Y:S05]  /*0ec0*/  BRA `(.L_x_87) ;  /* 0x0000000000207947 */ /* 0x000fea0003800000 */
.L_x_82:
[----:B------:R-:W-:-:S04]  /*0ed0*/  LOP3.LUT R0, R3, 0x80000000, R0, 0x48, !PT ;  /* 0x8000000003007812 */ /* 0x000fc800078e4800 */
[----:B------:R-:W-:Y:S01]  /*0ee0*/  LOP3.LUT R0, R0, 0x7f800000, RZ, 0xfc, !PT ;  /* 0x7f80000000007812 */ /* 0x000fe200078efcff */
[----:B------:R-:W-:Y:S06]  /*0ef0*/  BRA `(.L_x_87) ;  /* 0x0000000000147947 */ /* 0x000fec0003800000 */
.L_x_81:
[----:B------:R-:W-:Y:S01]  /*0f00*/  LOP3.LUT R0, R3, 0x80000000, R0, 0x48, !PT ;  /* 0x8000000003007812 */ /* 0x000fe200078e4800 */
[----:B------:R-:W-:Y:S06]  /*0f10*/  BRA `(.L_x_87) ;  /* 0x00000000000c7947 */ /* 0x000fec0003800000 */
.L_x_80:
[----:B------:R-:W0:Y:S01]  /*0f20*/  MUFU.RSQ R0, -QNAN ;  /* 0xffc0000000007908 */ /* 0x000e220000001400 */
[----:B------:R-:W-:Y:S05]  /*0f30*/  BRA `(.L_x_87) ;  /* 0x0000000000047947 */ /* 0x000fea0003800000 */
.L_x_79:
[----:B------:R-:W-:-:S07]  /*0f40*/  FADD.FTZ R0, R0, R3 ;  /* 0x0000000300007221 */ /* 0x000fce0000010000 */
.L_x_87:
[----:B------:R-:W-:Y:S05]  /*0f50*/  BSYNC.RECONVERGENT B4 ;  /* 0x0000000000047941 */ /* 0x000fea0003800200 */
.L_x_77:
[----:B------:R-:W-:-:S04]  /*0f60*/  IMAD.MOV.U32 R3, RZ, RZ, 0x0 ;  /* 0x00000000ff037424 */ /* 0x000fc800078e00ff */
[----:B0-----:R-:W-:Y:S05]  /*0f70*/  RET.REL.NODEC R2 `(_Z22block_selection_kernelPK3RayPK9BlockInfoPiS5_ii) ;  /* 0xfffffff002207950 */ /* 0x001fea0003c3ffff */
.L_x_88:
        /* <DEDUP_REMOVED lines=16> */
.L_x_111:


//--------------------- .text._Z23block_visibility_kernelPK6float3PK9BlockInfoPfiif --------------------------
	.section	.text._Z23block_visibility_kernelPK6float3PK9BlockInfoPfiif,"ax",@progbits
	.align	128
        .global         _Z23block_visibility_kernelPK6float3PK9BlockInfoPfiif
        .type           _Z23block_visibility_kernelPK6float3PK9BlockInfoPfiif,@function
        .size           _Z23block_visibility_kernelPK6float3PK9BlockInfoPfiif,(.L_x_113 - _Z23block_visibility_kernelPK6float3PK9BlockInfoPfiif)
        .other          _Z23block_visibility_kernelPK6float3PK9BlockInfoPfiif,@"STO_CUDA_ENTRY STV_DEFAULT"
_Z23block_visibility_kernelPK6float3PK9BlockInfoPfiif:
.text._Z23block_visibility_kernelPK6float3PK9BlockInfoPfiif:
[----:B------:R-:W-:Y:S01]  /*0000*/  LDC R1, c[0x0][0x37c] ;  /* 0x0000df00ff017b82 */ /* 0x000fe20000000800 */
[----:B------:R-:W0:Y:S07]  /*0010*/  S2R R3, SR_TID.X ;  /* 0x0000000000037919 */ /* 0x000e2e0000002100 */
[----:B------:R-:W0:Y:S08]  /*0020*/  S2UR UR4, SR_CTAID.X ;  /* 0x00000000000479c3 */ /* 0x000e300000002500 */
[----:B------:R-:W0:Y:S08]  /*0030*/  LDC R2, c[0x0][0x360] ;  /* 0x0000d800ff027b82 */ /* 0x000e300000000800 */
[----:B------:R-:W1:Y:S01]  /*0040*/  LDC.64 R4, c[0x0][0x398] ;  /* 0x0000e600ff047b82 */ /* 0x000e620000000a00 */
[----:B0-----:R-:W-:-:S02]  /*0050*/  IMAD R2, R2, UR4, R3 ;  /* 0x0000000402027c24 */ /* 0x001fc4000f8e0203 */
[----:B-1----:R-:W-:-:S05]  /*0060*/  IMAD R3, R5, R4, RZ ;  /* 0x0000000405037224 */ /* 0x002fca00078e02ff */
[----:B------:R-:W-:-:S13]  /*0070*/  ISETP.GE.AND P0, PT, R2, R3, PT ;  /* 0x000000030200720c */ /* 0x000fda0003f06270 */
[----:B------:R-:W-:Y:S05]  /*0080*/  @P0 EXIT ;  /* 0x000000000000094d */ /* 0x000fea0003800000 */
[-C--:B------:R-:W-:Y:S01]  /*0090*/  IABS R0, R5.reuse ;  /* 0x0000000500007213 */ /* 0x080fe20000000000 */
[----:B------:R-:W0:Y:S01]  /*00a0*/  LDCU.64 UR4, c[0x0][0x358] ;  /* 0x00006b00ff0477ac */ /* 0x000e220008000a00 */
[----:B------:R-:W-:Y:S02]  /*00b0*/  IABS R4, R2 ;  /* 0x0000000200047213 */ /* 0x000fe40000000000 */
[----:B------:R-:W1:Y:S01]  /*00c0*/  I2F.RP R3, R0 ;  /* 0x0000000000037306 */ /* 0x000e620000209400 */
[----:B------:R-:W-:Y:S02]  /*00d0*/  ISETP.GE.AND P2, PT, R2, RZ, PT ;  /* 0x000000ff0200720c */ /* 0x000fe40003f46270 */
[----:B------:R-:W-:-:S05]  /*00e0*/  LOP3.LUT R11, RZ, R5, RZ, 0x33, !PT ;  /* 0x00000005ff0b7212 */ /* 0x000fca00078e33ff */
[----:B-1----:R-:W1:Y:S02]  /*00f0*/  MUFU.RCP R3, R3 ;  /* 0x0000000300037308 */ /* 0x002e640000001000 */
[----:B-1----:R-:W-:-:S06]  /*0100*/  VIADD R6, R3, 0xffffffe ;  /* 0x0ffffffe03067836 */ /* 0x002fcc0000000000 */
[----:B------:R1:W2:Y:S02]  /*0110*/  F2I.FTZ.U32.TRUNC.NTZ R7, R6 ;  /* 0x0000000600077305 */ /* 0x0002a4000021f000 */
[----:B-1----:R-:W-:Y:S02]  /*0120*/  IMAD.MOV.U32 R6, RZ, RZ, RZ ;  /* 0x000000ffff067224 */ /* 0x002fe400078e00ff */
[----:B--2---:R-:W-:-:S04]  /*0130*/  IMAD.MOV R9, RZ, RZ, -R7 ;  /* 0x000000ffff097224 */ /* 0x004fc800078e0a07 */
[----:B------:R-:W-:-:S04]  /*0140*/  IMAD R9, R9, R0, RZ ;  /* 0x0000000009097224 */ /* 0x000fc800078e02ff */
[----:B------:R-:W-:-:S06]  /*0150*/  IMAD.HI.U32 R7, R7, R9, R6 ;  /* 0x0000000907077227 */ /* 0x000fcc00078e0006 */
[----:B------:R-:W-:Y:S02]  /*0160*/  IMAD.HI.U32 R10, R7, R4, RZ ;  /* 0x00000004070a7227 */ /* 0x000fe400078e00ff */
[----:B------:R-:W1:Y:S03]  /*0170*/  LDC.64 R6, c[0x0][0x388] ;  /* 0x0000e200ff067b82 */ /* 0x000e660000000a00 */
[----:B------:R-:W-:-:S05]  /*0180*/  IADD3 R3, PT, PT, -R10, RZ, RZ ;  /* 0x000000ff0a037210 */ /* 0x000fca0007ffe1ff */
[----:B------:R-:W-:-:S05]  /*0190*/  IMAD R3, R0, R3, R4 ;  /* 0x0000000300037224 */ /* 0x000fca00078e0204 */
[----:B------:R-:W-:-:S13]  /*01a0*/  ISETP.GT.U32.AND P0, PT, R0, R3, PT ;  /* 0x000000030000720c */ /* 0x000fda0003f04070 */
[----:B------:R-:W-:-:S04]  /*01b0*/  @!P0 IMAD.IADD R3, R3, 0x1, -R0 ;  /* 0x0000000103038824 */ /* 0x000fc800078e0a00 */
[----:B------:R-:W-:Y:S01]  /*01c0*/  IMAD.IADD R4, R3, 0x1, -R0 ;  /* 0x0000000103047824 */ /* 0x000fe200078e0a00 */
[----:B------:R-:W-:-:S04]  /*01d0*/  ISETP.GT.U32.AND P1, PT, R0, R3, PT ;  /* 0x000000030000720c */ /* 0x000fc80003f24070 */
[----:B------:R-:W-:Y:S02]  /*01e0*/  SEL R4, R4, R3, !P1 ;  /* 0x0000000304047207 */ /* 0x000fe40004800000 */
[----:B------:R-:W-:Y:S02]  /*01f0*/  ISETP.NE.AND P1, PT, R5, RZ, PT ;  /* 0x000000ff0500720c */ /* 0x000fe40003f25270 */
[----:B------:R-:W-:-:S04]  /*0200*/  @!P2 IADD3 R4, PT, PT, -R4, RZ, RZ ;  /* 0x000000ff0404a210 */ /* 0x000fc80007ffe1ff */
[----:B------:R-:W-:-:S05]  /*0210*/  SEL R9, R11, R4, !P1 ;  /* 0x000000040b097207 */ /* 0x000fca0004800000 */
[----:B-1----:R-:W-:-:S05]  /*0220*/  IMAD.WIDE R6, R9, 0x18, R6 ;  /* 0x0000001809067825 */ /* 0x002fca00078e0206 */
[----:B0-----:R-:W2:Y:S02]  /*0230*/  LDG.E.U8 R4, desc[UR4][R6.64+0x14] ;  /* 0x0000140406047981 */ /* 0x001ea4000c1e1100 */
[----:B--2---:R-:W-:-:S13]  /*0240*/  ISETP.NE.AND P2, PT, R4, RZ, PT ;  /* 0x000000ff0400720c */ /* 0x004fda0003f45270 */
[----:B------:R-:W0:Y:S02]  /*0250*/  @!P2 LDC.64 R8, c[0x0][0x390] ;  /* 0x0000e400ff08ab82 */ /* 0x000e240000000a00 */
[----:B0-----:R-:W-:-:S05]  /*0260*/  @!P2 IMAD.WIDE R8, R2, 0x4, R8 ;  /* 0x000000040208a825 */ /* 0x001fca00078e0208 */
[----:B------:R0:W-:Y:S01]  /*0270*/  @!P2 STG.E desc[UR4][R8.64], RZ ;  /* 0x000000ff0800a986 */ /* 0x0001e2000c101904 */
[----:B------:R-:W-:Y:S05]  /*0280*/  @!P2 EXIT ;  /* 0x000000000000a94d */ /* 0x000fea0003800000 */
[----:B------:R-:W-:Y:S01]  /*0290*/  ISETP.GE.U32.AND P2, PT, R3, R0, PT ;  /* 0x000000000300720c */ /* 0x000fe20003f46070 */
[----:B------:R-:W-:Y:S01]  /*02a0*/  @!P0 VIADD R10, R10, 0x1 ;  /* 0x000000010a0a8836 */ /* 0x000fe20000000000 */
[----:B------:R-:W-:Y:S01]  /*02b0*/  LOP3.LUT R0, R2, R5, RZ, 0x3c, !PT ;  /* 0x0000000502007212 */ /* 0x000fe200078e3cff */
[----:B------:R-:W2:Y:S01]  /*02c0*/  LDG.E R13, desc[UR4][R6.64+0x4] ;  /* 0x00000404060d7981 */ /* 0x000ea2000c1e1900 */
[----:B------:R-:W1:Y:S02]  /*02d0*/  LDC.64 R4, c[0x0][0x380] ;  /* 0x0000e000ff047b82 */ /* 0x000e640000000a00 */
[----:B------:R-:W-:Y:S01]  /*02e0*/  ISETP.GE.AND P3, PT, R0, RZ, PT ;  /* 0x000000ff0000720c */ /* 0x000fe20003f66270 */
[----:B------:R3:W5:Y:S06]  /*02f0*/  LDG.E R3, desc[UR4][R6.64+0xc] ;  /* 0x00000c0406037981 */ /* 0x00076c000c1e1900 */
[----:B------:R-:W-:-:S06]  /*0300*/  @P2 VIADD R10, R10, 0x1 ;  /* 0x000000010a0a2836 */ /* 0x000fcc0000000000 */
[----:B------:R-:W-:-:S04]  /*0310*/  @!P3 IADD3 R10, PT, PT, -R10, RZ, RZ ;  /* 0x000000ff0a0ab210 */ /* 0x000fc80007ffe1ff */
[----:B------:R-:W-:Y:S02]  /*0320*/  SEL R11, R11, R10, !P1 ;  /* 0x0000000a0b0b7207 */ /* 0x000fe40004800000 */
[----:B------:R-:W4:Y:S03]  /*0330*/  LDG.E R10, desc[UR4][R6.64+0x8] ;  /* 0x00000804060a7981 */ /* 0x000f26000c1e1900 */
[----:B-1----:R-:W-:Y:S02]  /*0340*/  IMAD.WIDE R4, R11, 0xc, R4 ;  /* 0x0000000c0b047825 */ /* 0x002fe400078e0204 */
[----:B------:R-:W3:Y:S04]  /*0350*/  LDG.E R11, desc[UR4][R6.64] ;  /* 0x00000004060b7981 */ /* 0x000ee8000c1e1900 */
[----:B0-----:R-:W2:Y:S04]  /*0360*/  LDG.E R8, desc[UR4][R4.64+0x4] ;  /* 0x0000040404087981 */ /* 0x001ea8000c1e1900 */
[----:B------:R-:W3:Y:S04]  /*0370*/  LDG.E R0, desc[UR4][R4.64] ;  /* 0x0000000404007981 */ /* 0x000ee8000c1e1900 */
[----:B------:R-:W4:Y:S01]  /*0380*/  LDG.E R9, desc[UR4][R4.64+0x8] ;  /* 0x0000080404097981 */ /* 0x000f22000c1e1900 */
[----:B------:R-:W-:Y:S01]  /*0390*/  BSSY.RECONVERGENT B0, `(.L_x_89) ;  /* 0x0000013000007945 */ /* 0x000fe20003800200 */
[----:B--2---:R-:W-:Y:S01]  /*03a0*/  FADD R8, R8, -R13 ;  /* 0x8000000d08087221 */ /* 0x004fe20000000000 */
[----:B---3--:R-:W-:-:S03]  /*03b0*/  FADD R0, R0, -R11 ;  /* 0x8000000b00007221 */ /* 0x008fc60000000000 */
[----:B------:R-:W-:Y:S01]  /*03c0*/  FMUL R11, R8, R8 ;  /* 0x00000008080b7220 */ /* 0x000fe20000400000 */
[----:B----4-:R-:W-:-:S03]  /*03d0*/  FADD R9, R9, -R10 ;  /* 0x8000000a09097221 */ /* 0x010fc60000000000 */
[----:B------:R-:W-:-:S04]  /*03e0*/  FFMA R0, R0, R0, R11 ;  /* 0x0000000000007223 */ /* 0x000fc8000000000b */
[----:B------:R-:W-:-:S04]  /*03f0*/  FFMA R8, R9, R9, R0 ;  /* 0x0000000909087223 */ /* 0x000fc80000000000 */
[----:B------:R-:W-:Y:S01]  /*0400*/  VIADD R0, R8, 0xf3000000 ;  /* 0xf300000008007836 */ /* 0x000fe20000000000 */
[----:B------:R0:W1:Y:S04]  /*0410*/  MUFU.RSQ R9, R8 ;  /* 0x0000000800097308 */ /* 0x0000680000001400 */
[----:B------:R-:W-:-:S13]  /*0420*/  ISETP.GT.U32.AND P0, PT, R0, 0x727fffff, PT ;  /* 0x727fffff0000780c */ /* 0x000fda0003f04070 */
[----:B01----:R-:W-:Y:S05]  /*0430*/  @!P0 BRA `(.L_x_90) ;  /* 0x0000000000108947 */ /* 0x003fea0003800000 */
[----:B------:R-:W-:-:S07]  /*0440*/  MOV R9, 0x460 ;  /* 0x0000046000097802 */ /* 0x000fce0000000f00 */
[----:B-----5:R-:W-:Y:S05]  /*0450*/  CALL.REL.NOINC `($__internal_5_$__cuda_sm20_sqrt_rn_f32_slowpath) ;  /* 0x0000000000987944 */ /* 0x020fea0003c00000 */
[----:B------:R-:W-:Y:S01]  /*0460*/  IMAD.MOV.U32 R5, RZ, RZ, R0 ;  /* 0x000000ffff057224 */ /* 0x000fe200078e0000 */
[----:B------:R-:W-:Y:S06]  /*0470*/  BRA `(.L_x_91) ;  /* 0x0000000000107947 */ /* 0x000fec0003800000 */
.L_x_90:
[----:B------:R-:W-:Y:S01]  /*0480*/  FMUL.FTZ R5, R8, R9 ;  /* 0x0000000908057220 */ /* 0x000fe20000410000 */
[----:B------:R-:W-:-:S03]  /*0490*/  FMUL.FTZ R4, R9, 0.5 ;  /* 0x3f00000009047820 */ /* 0x000fc60000410000 */
[----:B------:R-:W-:-:S04]  /*04a0*/  FFMA R0, -R5, R5, R8 ;  /* 0x0000000505007223 */ /* 0x000fc80000000108 */
[----:B------:R-:W-:-:S07]  /*04b0*/  FFMA R5, R0, R4, R5 ;  /* 0x0000000400057223 */ /* 0x000fce0000000005 */
.L_x_91:
[----:B------:R-:W-:Y:S05]  /*04c0*/  BSYNC.RECONVERGENT B0 ;  /* 0x0000000000007941 */ /* 0x000fea0003800200 */
.L_x_89:
[----:B-----5:R-:W-:Y:S01]  /*04d0*/  FADD R6, R3, R3 ;  /* 0x0000000303067221 */ /* 0x020fe20000000000 */
[----:B------:R-:W-:Y:S03]  /*04e0*/  BSSY.RECONVERGENT B0, `(.L_x_92) ;  /* 0x000000c000007945 */ /* 0x000fe60003800200 */
[----:B------:R-:W0:Y:S08]  /*04f0*/  MUFU.RCP R0, R6 ;  /* 0x0000000600007308 */ /* 0x000e300000001000 */
[----:B------:R-:W1:Y:S01]  /*0500*/  FCHK P0, -R5, R6 ;  /* 0x0000000605007302 */ /* 0x000e620000000100 */
[----:B0-----:R-:W-:-:S04]  /*0510*/  FFMA R3, -R6, R0, 1 ;  /* 0x3f80000006037423 */ /* 0x001fc80000000100 */
[----:B------:R-:W-:-:S04]  /*0520*/  FFMA R0, R0, R3, R0 ;  /* 0x0000000300007223 */ /* 0x000fc80000000000 */
[----:B------:R-:W-:-:S04]  /*0530*/  FFMA R3, R0, -R5, RZ ;  /* 0x8000000500037223 */ /* 0x000fc800000000ff */
[----:B------:R-:W-:-:S04]  /*0540*/  FFMA R4, -R6, R3, -R5 ;  /* 0x0000000306047223 */ /* 0x000fc80000000905 */
[----:B------:R-:W-:Y:S01]  /*0550*/  FFMA R0, R0, R4, R3 ;  /* 0x0000000400007223 */ /* 0x000fe20000000003 */
[----:B-1----:R-:W-:Y:S06]  /*0560*/  @!P0 BRA `(.L_x_93) ;  /* 0x00000000000c8947 */ /* 0x002fec0003800000 */
[----:B------:R-:W-:Y:S01]  /*0570*/  FADD R3, -R5, -RZ ;  /* 0x800000ff05037221 */ /* 0x000fe20000000100 */
[----:B------:R-:W-:-:S07]  /*0580*/  MOV R4, 0x5a0 ;  /* 0x000005a000047802 */ /* 0x000fce0000000f00 */
[----:B------:R-:W-:Y:S05]  /*0590*/  CALL.REL.NOINC `($__internal_6_$__cuda_sm3x_div_rn_noftz_f32_slowpath) ;  /* 0x0000000000a87944 */ /* 0x000fea0003c00000 */
.L_x_93:
[----:B------:R-:W-:Y:S05]  /*05a0*/  BSYNC.RECONVERGENT B0 ;  /* 0x0000000000007941 */ /* 0x000fea0003800200 */
.L_x_92:
[----:B------:R-:W-:Y:S02]  /*05b0*/  HFMA2 R3, -RZ, RZ, 0.96630859375, -0.0022525787353515625 ;  /* 0x3bbb989dff037431 */ /* 0x000fe400000001ff */
[----:B------:R-:W-:Y:S01]  /*05c0*/  IMAD.MOV.U32 R4, RZ, RZ, 0x437c0000 ;  /* 0x437c0000ff047424 */ /* 0x000fe200078e00ff */
[----:B------:R-:W0:Y:S02]  /*05d0*/  LDCU UR6, c[0x0][0x3a0] ;  /* 0x00007400ff0677ac */ /* 0x000e240008000800 */
[----:B------:R-:W-:-:S04]  /*05e0*/  FFMA.SAT R3, R0, R3, 0.5 ;  /* 0x3f00000000037423 */ /* 0x000fc80000002003 */
[----:B------:R-:W-:-:S04]  /*05f0*/  FFMA.RM R3, R3, R4, 12582913 ;  /* 0x4b40000103037423 */ /* 0x000fc80000004004 */
[C---:B------:R-:W-:Y:S01]  /*0600*/  FADD R5, R3.reuse, -12583039 ;  /* 0xcb40007f03057421 */ /* 0x040fe20000000000 */
[----:B------:R-:W-:-:S03]  /*0610*/  IMAD.SHL.U32 R3, R3, 0x800000, RZ ;  /* 0x0080000003037824 */ /* 0x000fc600078e00ff */
[----:B------:R-:W-:-:S04]  /*0620*/  FFMA R5, R0, 1.4426950216293334961, -R5 ;  /* 0x3fb8aa3b00057823 */ /* 0x000fc80000000805 */
[----:B------:R-:W-:Y:S02]  /*0630*/  FFMA R0, R0, 1.925963033500011079e-08, R5 ;  /* 0x32a5706000007823 */ /* 0x000fe40000000005 */
[----:B------:R-:W1:Y:S04]  /*0640*/  LDC.64 R4, c[0x0][0x390] ;  /* 0x0000e400ff047b82 */ /* 0x000e680000000a00 */
[----:B------:R-:W2:Y:S02]  /*0650*/  MUFU.EX2 R0, R0 ;  /* 0x0000000000007308 */ /* 0x000ea40000000800 */
[----:B--2---:R-:W-:Y:S01]  /*0660*/  FMUL R3, R3, R0 ;  /* 0x0000000003037220 */ /* 0x004fe20000400000 */
[----:B-1----:R-:W-:-:S04]  /*0670*/  IMAD.WIDE R4, R2, 0x4, R4 ;  /* 0x0000000402047825 */ /* 0x002fc800078e0204 */
[----:B0-----:R-:W-:-:S04]  /*0680*/  FSETP.GT.AND P0, PT, R3, UR6, PT ;  /* 0x0000000603007c0b */ /* 0x001fc8000bf04000 */
[----:B------:R-:W-:-:S05]  /*0690*/  FSEL R3, R3, RZ, P0 ;  /* 0x000000ff03037208 */ /* 0x000fca0000000000 */
[----:B------:R-:W-:Y:S01]  /*06a0*/  STG.E desc[UR4][R4.64], R3 ;  /* 0x0000000304007986 */ /* 0x000fe2000c101904 */
[----:B------:R-:W-:Y:S05]  /*06b0*/  EXIT ;  /* 0x000000000000794d */ /* 0x000fea0003800000 */
        .weak           $__internal_5_$__cuda_sm20_sqrt_rn_f32_slowpath
        .type           $__internal_5_$__cuda_sm20_sqrt_rn_f32_slowpath,@function
        .size           $__internal_5_$__cuda_sm20_sqrt_rn_f32_slowpath,($__internal_6_$__cuda_sm3x_div_rn_noftz_f32_slowpath - $__internal_5_$__cuda_sm20_sqrt_rn_f32_slowpath)
$__internal_5_$__cuda_sm20_sqrt_rn_f32_slowpath:
[----:B------:R-:W-:-:S13]  /*06c0*/  LOP3.LUT P0, RZ, R8, 0x7fffffff, RZ, 0xc0, !PT ;  /* 0x7fffffff08ff7812 */ /* 0x000fda000780c0ff */
[----:B------:R-:W-:Y:S01]  /*06d0*/  @!P0 MOV R4, R8 ;  /* 0x0000000800048202 */ /* 0x000fe20000000f00 */
[----:B------:R-:W-:Y:S06]  /*06e0*/  @!P0 BRA `(.L_x_94) ;  /* 0x0000000000448947 */ /* 0x000fec0003800000 */
[----:B------:R-:W-:Y:S01]  /*06f0*/  FSETP.GEU.FTZ.AND P0, PT, R8, RZ, PT ;  /* 0x000000ff0800720b */ /* 0x000fe20003f1e000 */
[----:B------:R-:W-:-:S12]  /*0700*/  IMAD.MOV.U32 R0, RZ, RZ, R8 ;  /* 0x000000ffff007224 */ /* 0x000fd800078e0008 */
[----:B------:R-:W-:Y:S01]  /*0710*/  @!P0 IMAD.MOV.U32 R4, RZ, RZ, 0x7fffffff ;  /* 0x7fffffffff048424 */ /* 0x000fe200078e00ff */
        /* <DEDUP_REMOVED lines=9> */
[----:B------:R-:W-:Y:S02]  /*07b0*/  @!P0 MOV R4, R0 ;  /* 0x0000000000048202 */ /* 0x000fe40000000f00 */
[----:B------:R-:W-:-:S04]  /*07c0*/  @P0 FADD.FTZ R7, -R6, -RZ ;  /* 0x800000ff06070221 */ /* 0x000fc80000010100 */
[----:B------:R-:W-:-:S04]  /*07d0*/  @P0 FFMA R7, R6, R7, R5 ;  /* 0x0000000706070223 */ /* 0x000fc80000000005 */
[----:B------:R-:W-:-:S04]  /*07e0*/  @P0 FFMA R7, R7, R8, R6 ;  /* 0x0000000807070223 */ /* 0x000fc80000000006 */
[----:B------:R-:W-:-:S07]  /*07f0*/  @P0 FMUL.FTZ R4, R7, 2.3283064365386962891e-10 ;  /* 0x2f80000007040820 */ /* 0x000fce0000410000 */
.L_x_94:
[----:B------:R-:W-:Y:S02]  /*0800*/  HFMA2 R5, -RZ, RZ, 0, 0 ;  /* 0x00000000ff057431 */ /* 0x000fe400000001ff */
[----:B------:R-:W-:Y:S02]  /*0810*/  IMAD.MOV.U32 R0, RZ, RZ, R4 ;  /* 0x000000ffff007224 */ /* 0x000fe400078e0004 */
[----:B------:R-:W-:-:S04]  /*0820*/  IMAD.MOV.U32 R4, RZ, RZ, R9 ;  /* 0x000000ffff047224 */ /* 0x000fc800078e0009 */
[----:B------:R-:W-:Y:S05]  /*0830*/  RET.REL.NODEC R4 `(_Z23block_visibility_kernelPK6float3PK9BlockInfoPfiif) ;  /* 0xfffffff404f07950 */ /* 0x000fea0003c3ffff */
        .weak           $__internal_6_$__cuda_sm3x_div_rn_noftz_f32_slowpath
        .type           $__internal_6_$__cuda_sm3x_div_rn_noftz_f32_slowpath,@function
        .size           $__internal_6_$__cuda_sm3x_div_rn_noftz_f32_slowpath,(.L_x_113 - $__internal_6_$__cuda_sm3x_div_rn_noftz_f32_slowpath)
$__internal_6_$__cuda_sm3x_div_rn_noftz_f32_slowpath:
[----:B------:R-:W-:Y:S01]  /*0840*/  SHF.R.U32.HI R5, RZ, 0x17, R6 ;  /* 0x00000017ff057819 */ /* 0x000fe20000011606 */
[----:B------:R-:W-:Y:S01]  /*0850*/  BSSY.RECONVERGENT B1, `(.L_x_95) ;  /* 0x0000063000017945 */ /* 0x000fe20003800200 */
[----:B------:R-:W-:Y:S02]  /*0860*/  SHF.R.U32.HI R0, RZ, 0x17, R3 ;  /* 0x00000017ff007819 */ /* 0x000fe40000011603 */
[----:B------:R-:W-:Y:S02]  /*0870*/  LOP3.LUT R13, R5, 0xff, RZ, 0xc0, !PT ;  /* 0x000000ff050d7812 */ /* 0x000fe400078ec0ff */
[----:B------:R-:W-:-:S03]  /*0880*/  LOP3.LUT R10, R0, 0xff, RZ, 0xc0, !PT ;  /* 0x000000ff000a7812 */ /* 0x000fc600078ec0ff */
[----:B------:R-:W-:Y:S02]  /*0890*/  VIADD R8, R13, 0xffffffff ;  /* 0xffffffff0d087836 */ /* 0x000fe40000000000 */
[----:B------:R-:W-:-:S03]  /*08a0*/  VIADD R7, R10, 0xffffffff ;  /* 0xffffffff0a077836 */ /* 0x000fc60000000000 */
[----:B------:R-:W-:-:S04]  /*08b0*/  ISETP.GT.U32.AND P0, PT, R8, 0xfd, PT ;  /* 0x000000fd0800780c */ /* 0x000fc80003f04070 */
[----:B------:R-:W-:-:S13]  /*08c0*/  ISETP.GT.U32.OR P0, PT, R7, 0xfd, P0 ;  /* 0x000000fd0700780c */ /* 0x000fda0000704470 */
[----:B------:R-:W-:Y:S01]  /*08d0*/  @!P0 MOV R5, RZ ;  /* 0x000000ff00058202 */ /* 0x000fe20000000f00 */
[----:B------:R-:W-:Y:S06]  /*08e0*/  @!P0 BRA `(.L_x_96) ;  /* 0x0000000000608947 */ /* 0x000fec0003800000 */
[----:B------:R-:W-:Y:S01]  /*08f0*/  FSETP.GTU.FTZ.AND P0, PT, |R3|, +INF , PT ;  /* 0x7f8000000300780b */ /* 0x000fe20003f1c200 */
[----:B------:R-:W-:Y:S01]  /*0900*/  IMAD.MOV.U32 R0, RZ, RZ, R6 ;  /* 0x000000ffff007224 */ /* 0x000fe200078e0006 */
        /* <DEDUP_REMOVED lines=22> */
.L_x_96:
[----:B------:R-:W-:Y:S01]  /*0a70*/  LEA R7, R13, 0xc0800000, 0x17 ;  /* 0xc08000000d077811 */ /* 0x000fe200078eb8ff */
[----:B------:R-:W-:Y:S04]  /*0a80*/  BSSY.RECONVERGENT B2, `(.L_x_101) ;  /* 0x0000036000027945 */ /* 0x000fe80003800200 */
[----:B------:R-:W-:Y:S01]  /*0a90*/  IMAD.IADD R7, R6, 0x1, -R7 ;  /* 0x0000000106077824 */ /* 0x000fe200078e0a07 */
[----:B------:R-:W-:-:S03]  /*0aa0*/  IADD3 R6, PT, PT, R10, -0x7f, RZ ;  /* 0xffffff810a067810 */ /* 0x000fc60007ffe0ff */
[----:B------:R-:W0:Y:S01]  /*0ab0*/  MUFU.RCP R8, R7 ;  /* 0x0000000700087308 */ /* 0x000e220000001000 */
[----:B------:R-:W-:Y:S01]  /*0ac0*/  FADD.FTZ R9, -R7, -RZ ;  /* 0x800000ff07097221 */ /* 0x000fe20000010100 */
[C---:B------:R-:W-:Y:S01]  /*0ad0*/  IMAD R0, R6.reuse, -0x800000, R3 ;  /* 0xff80000006007824 */ /* 0x040fe200078e0203 */
[----:B------:R-:W-:-:S05]  /*0ae0*/  IADD3 R6, PT, PT, R6, 0x7f, -R13 ;  /* 0x0000007f06067810 */ /* 0x000fca0007ffe80d */
[----:B------:R-:W-:Y:S02]  /*0af0*/  IMAD.IADD R6, R6, 0x1, R5 ;  /* 0x0000000106067824 */ /* 0x000fe400078e0205 */
        /* <DEDUP_REMOVED lines=26> */
[----:B------:R-:W-:Y:S02]  /*0ca0*/  VIADD R8, R7, 0x20 ;  /* 0x0000002007087836 */ /* 0x000fe40000000000 */
[----:B------:R-:W-:Y:S01]  /*0cb0*/  LOP3.LUT R5, R5, 0x800000, RZ, 0xfc, !PT ;  /* 0x0080000005057812 */ /* 0x000fe200078efcff */
[----:B------:R-:W-:Y:S01]  /*0cc0*/  IMAD.MOV R7, RZ, RZ, -R7 ;  /* 0x000000ffff077224 */ /* 0x000fe200078e0a07 */
[----:B------:R-:W-:-:S02]  /*0cd0*/  FSETP.NEU.FTZ.AND P0, PT, R3, R6, PT ;  /* 0x000000060300720b */ /* 0x000fc40003f1d000 */
[----:B------:R-:W-:Y:S02]  /*0ce0*/  SHF.L.U32 R8, R5, R8, RZ ;  /* 0x0000000805087219 */ /* 0x000fe400000006ff */
[----:B------:R-:W-:Y:S02]  /*0cf0*/  SEL R6, R7, RZ, P2 ;  /* 0x000000ff07067207 */ /* 0x000fe40001000000 */
[----:B------:R-:W-:Y:S02]  /*0d00*/  ISETP.NE.AND P1, PT, R8, RZ, P1 ;  /* 0x000000ff0800720c */ /* 0x000fe40000f25270 */
[----:B------:R-:W-:Y:S02]  /*0d10*/  SHF.R.U32.HI R6, RZ, R6, R5 ;  /* 0x00000006ff067219 */ /* 0x000fe40000011605 */
[----:B------:R-:W-:Y:S02]  /*0d20*/  PLOP3.LUT P0, PT, P0, P1, PT, 0xf8, 0x8f ;  /* 0x00000000008f781c */ /* 0x000fe40000703f70 */
[----:B------:R-:W-:-:S02]  /*0d30*/  SHF.R.U32.HI R8, RZ, 0x1, R6 ;  /* 0x00000001ff087819 */ /* 0x000fc40000011606 */
[----:B------:R-:W-:-:S04]  /*0d40*/  SEL R3, RZ, 0x1, !P0 ;  /* 0x00000001ff037807 */ /* 0x000fc80004000000 */
[----:B------:R-:W-:-:S04]  /*0d50*/  LOP3.LUT R3, R3, 0x1, R8, 0xf8, !PT ;  /* 0x0000000103037812 */ /* 0x000fc800078ef808 */
[----:B------:R-:W-:-:S04]  /*0d60*/  LOP3.LUT R3, R3, R6, RZ, 0xc0, !PT ;  /* 0x0000000603037212 */ /* 0x000fc800078ec0ff */
[----:B------:R-:W-:-:S04]  /*0d70*/  IADD3 R3, PT, PT, R8, R3, RZ ;  /* 0x0000000308037210 */ /* 0x000fc80007ffe0ff */
[----:B------:R-:W-:Y:S01]  /*0d80*/  LOP3.LUT R0, R3, R0, RZ, 0xfc, !PT ;  /* 0x0000000003007212 */ /* 0x000fe200078efcff */
[----:B------:R-:W-:Y:S06]  /*0d90*/  BRA `(.L_x_104) ;  /* 0x0000000000107947 */ /* 0x000fec0003800000 */
.L_x_103:
[----:B------:R-:W-:-:S04]  /*0da0*/  LOP3.LUT R0, R0, 0x80000000, RZ, 0xc0, !PT ;  /* 0x8000000000007812 */ /* 0x000fc800078ec0ff */
[----:B------:R-:W-:Y:S01]  /*0db0*/  LOP3.LUT R0, R0, 0x7f800000, RZ, 0xfc, !PT ;  /* 0x7f80000000007812 */ /* 0x000fe200078efcff */
[----:B------:R-:W-:Y:S06]  /*0dc0*/  BRA `(.L_x_104) ;  /* 0x0000000000047947 */ /* 0x000fec0003800000 */
.L_x_102:
[----:B------:R-:W-:-:S07]  /*0dd0*/  IMAD R0, R6, 0x800000, R0 ;  /* 0x0080000006007824 */ /* 0x000fce00078e0200 */
.L_x_104:
[----:B------:R-:W-:Y:S05]  /*0de0*/  BSYNC.RECONVERGENT B2 ;  /* 0x0000000000027941 */ /* 0x000fea0003800200 */
.L_x_101:
[----:B------:R-:W-:Y:S05]  /*0df0*/  BRA `(.L_x_105) ;  /* 0x0000000000207947 */ /* 0x000fea0003800000 */
.L_x_100:
[----:B------:R-:W-:-:S04]  /*0e00*/  LOP3.LUT R0, R6, 0x80000000, R3, 0x48, !PT ;  /* 0x8000000006007812 */ /* 0x000fc800078e4803 */
[----:B------:R-:W-:Y:S01]  /*0e10*/  LOP3.LUT R0, R0, 0x7f800000, RZ, 0xfc, !PT ;  /* 0x7f80000000007812 */ /* 0x000fe200078efcff */
[----:B------:R-:W-:Y:S06]  /*0e20*/  BRA `(.L_x_105) ;  /* 0x0000000000147947 */ /* 0x000fec0003800000 */
.L_x_99:
[----:B------:R-:W-:Y:S01]  /*0e30*/  LOP3.LUT R0, R6, 0x80000000, R3, 0x48, !PT ;  /* 0x8000000006007812 */ /* 0x000fe200078e4803 */
[----:B------:R-:W-:Y:S06]  /*0e40*/  BRA `(.L_x_105) ;  /* 0x00000000000c7947 */ /* 0x000fec0003800000 */
.L_x_98:
[----:B------:R-:W0:Y:S01]  /*0e50*/  MUFU.RSQ R0, -QNAN ;  /* 0xffc0000000007908 */ /* 0x000e220000001400 */
[----:B------:R-:W-:Y:S05]  /*0e60*/  BRA `(.L_x_105) ;  /* 0x0000000000047947 */ /* 0x000fea0003800000 */
.L_x_97:
[----:B------:R-:W-:-:S07]  /*0e70*/  FADD.FTZ R0, R3, R0 ;  /* 0x0000000003007221 */ /* 0x000fce0000010000 */
.L_x_105:
[----:B------:R-:W-:Y:S05]  /*0e80*/  BSYNC.RECONVERGENT B1 ;  /* 0x0000000000017941 */ /* 0x000fea0003800200 */
.L_x_95:
[----:B------:R-:W-:-:S04]  /*0e90*/  HFMA2 R5, -RZ, RZ, 0, 0 ;  /* 0x00000000ff057431 */ /* 0x000fc800000001ff */
[----:B0-----:R-:W-:Y:S05]  /*0ea0*/  RET.REL.NODEC R4 `(_Z23block_visibility_kernelPK6float3PK9BlockInfoPfiif) ;  /* 0xfffffff004547950 */ /* 0x001fea0003c3ffff */
.L_x_106:
        /* <DEDUP_REMOVED lines=13> */
.L_x_113:


//--------------------- .nv.global.init           --------------------------
	.section	.nv.global.init,"aw",@progbits
	.align	4
.nv.global.init:
	.type		mrg32k3aM1SubSeq,@object
	.size		mrg32k3aM1SubSeq,(mrg32k3aM2SubSeq - mrg32k3aM1SubSeq)
mrg32k3aM1SubSeq:
        /*0000*/ 	.byte	0x0b, 0xcc, 0xee, 0x04, 0x73, 0x29, 0x8b, 0x6f, 0xf6, 0x53, 0x03, 0xf6, 0x23, 0xf6, 0xea, 0xda
        /* <DEDUP_REMOVED lines=125> */
	.type		mrg32k3aM2SubSeq,@object
	.size		mrg32k3aM2SubSeq,(mrg32k3aM1 - mrg32k3aM2SubSeq)
mrg32k3aM2SubSeq:
        /* <DEDUP_REMOVED lines=126> */
	.type		mrg32k3aM1,@object
	.size		mrg32k3aM1,(mrg32k3aM1Seq - mrg32k3aM1)
mrg32k3aM1:
        /* <DEDUP_REMOVED lines=144> */
	.type		mrg32k3aM1Seq,@object
	.size		mrg32k3aM1Seq,(mrg32k3aM2 - mrg32k3aM1Seq)
mrg32k3aM1Seq:
        /* <DEDUP_REMOVED lines=144> */
	.type		mrg32k3aM2,@object
	.size		mrg32k3aM2,(mrg32k3aM2Seq - mrg32k3aM2)
mrg32k3aM2:
        /* <DEDUP_REMOVED lines=144> */
	.type		mrg32k3aM2Seq,@object
	.size		mrg32k3aM2Seq,(precalc_xorwow_matrix - mrg32k3aM2Seq)
mrg32k3aM2Seq:
        /* <DEDUP_REMOVED lines=144> */
	.type		precalc_xorwow_matrix,@object
	.size		precalc_xorwow_matrix,(precalc_xorwow_offset_matrix - precalc_xorwow_matrix)
precalc_xorwow_matrix:
        /* <DEDUP_REMOVED lines=6400> */
	.type		precalc_xorwow_offset_matrix,@object
	.size		precalc_xorwow_offset_matrix,(.L_1 - precalc_xorwow_offset_matrix)
precalc_xorwow_offset_matrix:
        /* <DEDUP_REMOVED lines=6400> */
.L_1:


//--------------------- .nv.shared.reserved.0     --------------------------
	.section	.nv.shared.reserved.0,"aw",@nobits
	.weak		__nv_reservedSMEM_offset_0_alias
	.size		__nv_reservedSMEM_offset_0_alias, 0, 64
	.other		__nv_reservedSMEM_offset_0_alias,@"STO_CUDA_RESERVED_SHARED STV_DEFAULT"
__nv_reservedSMEM_offset_0_alias:
	.zero		0
	.zero		64


//--------------------- .nv.constant0._Z28memory_bandwidth_test_kernelPKfPfi --------------------------
	.section	.nv.constant0._Z28memory_bandwidth_test_kernelPKfPfi,"a",@progbits
	.sectionflags	@""
	.align	4
.nv.constant0._Z28memory_bandwidth_test_kernelPKfPfi:
	.zero		916


//--------------------- .nv.constant0._Z21block_gradient_kernelPK6float3PKfPK11SamplePointS3_S1_S3_PKiPfPS_if --------------------------
	.section	.nv.constant0._Z21block_gradient_kernelPK6float3PKfPK11SamplePointS3_S1_S3_PKiPfPS_if,"a",@progbits
	.sectionflags	@""
	.align	4
.nv.constant0._Z21block_gradient_kernelPK6float3PKfPK11SamplePointS3_S1_S3_PKiPfPS_if:
	.zero		976


//--------------------- .nv.constant0._Z27appearance_embedding_kernelPKiS0_PKfPfiii --------------------------
	.section	.nv.constant0._Z27appearance_embedding_kernelPKiS0_PKfPfiii,"a",@progbits
	.sectionflags	@""
	.align	4
.nv.constant0._Z27appearance_embedding_kernelPKiS0_PKfPfiii:
	.zero		940


//--------------------- .nv.constant0._Z29block_volume_rendering_kernelPK11SamplePointPKfPK6float3S3_PKiPS4_PfSA_if --------------------------
	.section	.nv.constant0._Z29block_volume_rendering_kernelPK11SamplePointPKfPK6float3S3_PKiPS4_PfSA_if,"a",@progbits
	.sectionflags	@""
	.align	4
.nv.constant0._Z29block_volume_rendering_kernelPK11SamplePointPKfPK6float3S3_PKiPS4_PfSA_if:
	.zero		968


//--------------------- .nv.constant0._Z34block_interpolation_weights_kernelPK6float3PKiPK9BlockInfoPfif --------------------------
	.section	.nv.constant0._Z34block_interpolation_weights_kernelPK6float3PKiPK9BlockInfoPfif,"a",@progbits
	.sectionflags	@""
	.align	4
.nv.constant0._Z34block_interpolation_weights_kernelPK6float3PKiPK9BlockInfoPfif:
	.zero		936


//--------------------- .nv.constant0._Z19ray_sampling_kernelPK3RayPKiS3_PK9BlockInfoP11SamplePointPiiiP17curandStateXORWOW --------------------------
	.section	.nv.constant0._Z19ray_sampling_kernelPK3RayPKiS3_PK9BlockInfoP11SamplePointPiiiP17curandStateXORWOW,"a",@progbits
	.sectionflags	@""
	.align	4
.nv.constant0._Z19ray_sampling_kernelPK3RayPKiS3_PK9BlockInfoP11SamplePointPiiiP17curandStateXORWOW:
	.zero		960


//--------------------- .nv.constant0._Z22block_selection_kernelPK3RayPK9BlockInfoPiS5_ii --------------------------
	.section	.nv.constant0._Z22block_selection_kernelPK3RayPK9BlockInfoPiS5_ii,"a",@progbits
	.sectionflags	@""
	.align	4
.nv.constant0._Z22block_selection_kernelPK3RayPK9BlockInfoPiS5_ii:
	.zero		936


//--------------------- .nv.constant0._Z23block_visibility_kernelPK6float3PK9BlockInfoPfiif --------------------------
	.section	.nv.constant0._Z23block_visibility_kernelPK6float3PK9BlockInfoPfiif,"a",@progbits
	.sectionflags	@""
	.align	4
.nv.constant0._Z23block_visibility_kernelPK6float3PK9BlockInfoPfiif:
	.zero		932


//--------------------- SYMBOLS --------------------------

	.type		.nv.reservedSmem.offset0,@object
	.size		.nv.reservedSmem.offset0,0x4
	.type		malloc,@function
	.type		free,@function
